	.headerflags	@"EF_CUDA_TEXMODE_UNIFIED EF_CUDA_64BIT_ADDRESS EF_CUDA_ACCELERATORS EF_CUDA_SM90 EF_CUDA_VIRTUAL_SM(EF_CUDA_SM90)"
	.elftype	@"ET_EXEC"


//--------------------- .nv.info                  --------------------------
	.section	.nv.info,"",@"SHT_CUDA_INFO"
	.align	4


	//----- nvinfo : EIATTR_REGCOUNT
	.align		4
        /*0000*/ 	.byte	0x04, 0x2f
        /*0002*/ 	.short	(.L_3 - .L_2)
	.align		4
.L_2:
        /*0004*/ 	.word	index@(triton_poi_fused__native_batch_norm_legit_no_training_mul_softplus_tanh_3)
        /*0008*/ 	.word	0x00000026


	//----- nvinfo : EIATTR_MIN_STACK_SIZE
	.align		4
.L_3:
        /*000c*/ 	.byte	0x04, 0x12
        /*000e*/ 	.short	(.L_5 - .L_4)
	.align		4
.L_4:
        /*0010*/ 	.word	index@(triton_poi_fused__native_batch_norm_legit_no_training_mul_softplus_tanh_3)
        /*0014*/ 	.word	0x00000000


	//----- nvinfo : EIATTR_FRAME_SIZE
	.align		4
.L_5:
        /*0018*/ 	.byte	0x04, 0x11
        /*001a*/ 	.short	(.L_7 - .L_6)
	.align		4
.L_6:
        /*001c*/ 	.word	index@(triton_poi_fused__native_batch_norm_legit_no_training_mul_softplus_tanh_3)
        /*0020*/ 	.word	0x00000000


	//----- nvinfo : EIATTR_MIN_STACK_SIZE
	.align		4
.L_7:
        /*0024*/ 	.byte	0x04, 0x12
        /*0026*/ 	.short	(.L_9 - .L_8)
	.align		4
.L_8:
        /*0028*/ 	.word	index@(triton_poi_fused__native_batch_norm_legit_no_training_mul_softplus_tanh_3)
        /*002c*/ 	.word	0x00000000
.L_9:


//--------------------- .nv.info.triton_poi_fused__native_batch_norm_legit_no_training_mul_softplus_tanh_3 --------------------------
	.section	.nv.info.triton_poi_fused__native_batch_norm_legit_no_training_mul_softplus_tanh_3,"",@"SHT_CUDA_INFO"
	.sectionflags	@""
	.align	4


	//----- nvinfo : EIATTR_CUDA_API_VERSION
	.align		4
        /*0000*/ 	.byte	0x04, 0x37
        /*0002*/ 	.short	(.L_11 - .L_10)
.L_10:
        /*0004*/ 	.word	0x0000007c


	//----- nvinfo : EIATTR_KPARAM_INFO
	.align		4
.L_11:
        /*0008*/ 	.byte	0x04, 0x17
        /*000a*/ 	.short	(.L_13 - .L_12)
.L_12:
        /*000c*/ 	.word	0x00000000
        /*0010*/ 	.short	0x0006
        /*0012*/ 	.short	0x0030
        /*0014*/ 	.byte	0x00, 0xf0, 0x11, 0x00


	//----- nvinfo : EIATTR_KPARAM_INFO
	.align		4
.L_13:
        /*0018*/ 	.byte	0x04, 0x17
        /*001a*/ 	.short	(.L_15 - .L_14)
.L_14:
        /*001c*/ 	.word	0x00000000
        /*0020*/ 	.short	0x0005
        /*0022*/ 	.short	0x0028
        /*0024*/ 	.byte	0x00, 0xf4, 0x21, 0x00


	//----- nvinfo : EIATTR_KPARAM_INFO
	.align		4
.L_15:
        /*0028*/ 	.byte	0x04, 0x17
        /*002a*/ 	.short	(.L_17 - .L_16)
.L_16:
        /*002c*/ 	.word	0x00000000
        /*0030*/ 	.short	0x0004
        /*0032*/ 	.short	0x0020
        /*0034*/ 	.byte	0x00, 0xf4, 0x21, 0x00


	//----- nvinfo : EIATTR_KPARAM_INFO
	.align		4
.L_17:
        /*0038*/ 	.byte	0x04, 0x17
        /*003a*/ 	.short	(.L_19 - .L_18)
.L_18:
        /*003c*/ 	.word	0x00000000
        /*0040*/ 	.short	0x0003
        /*0042*/ 	.short	0x0018
        /*0044*/ 	.byte	0x00, 0xf4, 0x21, 0x00


	//----- nvinfo : EIATTR_KPARAM_INFO
	.align		4
.L_19:
        /*0048*/ 	.byte	0x04, 0x17
        /*004a*/ 	.short	(.L_21 - .L_20)
.L_20:
        /*004c*/ 	.word	0x00000000
        /*0050*/ 	.short	0x0002
        /*0052*/ 	.short	0x0010
        /*0054*/ 	.byte	0x00, 0xf4, 0x21, 0x00


	//----- nvinfo : EIATTR_KPARAM_INFO
	.align		4
.L_21:
        /*0058*/ 	.byte	0x04, 0x17
        /*005a*/ 	.short	(.L_23 - .L_22)
.L_22:
        /*005c*/ 	.word	0x00000000
        /*0060*/ 	.short	0x0001
        /*0062*/ 	.short	0x0008
        /*0064*/ 	.byte	0x00, 0xf4, 0x21, 0x00


	//----- nvinfo : EIATTR_KPARAM_INFO
	.align		4
.L_23:
        /*0068*/ 	.byte	0x04, 0x17
        /*006a*/ 	.short	(.L_25 - .L_24)
.L_24:
        /*006c*/ 	.word	0x00000000
        /*0070*/ 	.short	0x0000
        /*0072*/ 	.short	0x0000
        /*0074*/ 	.byte	0x00, 0xf4, 0x21, 0x00


	//----- nvinfo : EIATTR_SPARSE_MMA_MASK
	.align		4
.L_25:
        /*0078*/ 	.byte	0x03, 0x50
        /*007a*/ 	.short	0x0000


	//----- nvinfo : EIATTR_MAXREG_COUNT
	.align		4
        /*007c*/ 	.byte	0x03, 0x1b
        /*007e*/ 	.short	0x00ff


	//----- nvinfo : EIATTR_EXIT_INSTR_OFFSETS
	.align		4
        /*0080*/ 	.byte	0x04, 0x1c
        /*0082*/ 	.short	(.L_27 - .L_26)


	//   ....[0]....
.L_26:
        /*0084*/ 	.word	0x00002700


	//----- nvinfo : EIATTR_REQNTID
	.align		4
.L_27:
        /*0088*/ 	.byte	0x04, 0x10
        /*008a*/ 	.short	(.L_29 - .L_28)
.L_28:
        /*008c*/ 	.word	0x00000080
        /*0090*/ 	.word	0x00000001
        /*0094*/ 	.word	0x00000001


	//----- nvinfo : EIATTR_CRS_STACK_SIZE
	.align		4
.L_29:
        /*0098*/ 	.byte	0x04, 0x1e
        /*009a*/ 	.short	(.L_31 - .L_30)
.L_30:
        /*009c*/ 	.word	0x00000000


	//----- nvinfo : EIATTR_CBANK_PARAM_SIZE
	.align		4
.L_31:
        /*00a0*/ 	.byte	0x03, 0x19
        /*00a2*/ 	.short	0x0034


	//----- nvinfo : EIATTR_PARAM_CBANK
	.align		4
        /*00a4*/ 	.byte	0x04, 0x0a
        /*00a6*/ 	.short	(.L_33 - .L_32)
	.align		4
.L_32:
        /*00a8*/ 	.word	index@(.nv.constant0.triton_poi_fused__native_batch_norm_legit_no_training_mul_softplus_tanh_3)
        /*00ac*/ 	.short	0x0210
        /*00ae*/ 	.short	0x0034


	//----- nvinfo : EIATTR_SW_WAR
	.align		4
.L_33:
        /*00b0*/ 	.byte	0x04, 0x36
        /*00b2*/ 	.short	(.L_35 - .L_34)
.L_34:
        /*00b4*/ 	.word	0x00000008
.L_35:


//--------------------- .nv.callgraph             --------------------------
	.section	.nv.callgraph,"",@"SHT_CUDA_CALLGRAPH"
	.align	4
	.sectionentsize	8
	.align		4
        /*0000*/ 	.word	0x00000000
	.align		4
        /*0004*/ 	.word	0xffffffff
	.align		4
        /*0008*/ 	.word	0x00000000
	.align		4
        /*000c*/ 	.word	0xfffffffe
	.align		4
        /*0010*/ 	.word	0x00000000
	.align		4
        /*0014*/ 	.word	0xfffffffd
	.align		4
        /*0018*/ 	.word	0x00000000
	.align		4
        /*001c*/ 	.word	0xfffffffc


//--------------------- .nv.constant4             --------------------------
	.section	.nv.constant4,"a",@progbits
	.align	8
	.align		8
.nv.constant4:
        /*0000*/ 	.dword	_$_str
	.align		8
        /*0008*/ 	.dword	_$_str_$_2


//--------------------- .text.triton_poi_fused__native_batch_norm_legit_no_training_mul_softplus_tanh_3 --------------------------
	.section	.text.triton_poi_fused__native_batch_norm_legit_no_training_mul_softplus_tanh_3,"ax",@progbits
	.align	128
        .global         triton_poi_fused__native_batch_norm_legit_no_training_mul_softplus_tanh_3
        .type           triton_poi_fused__native_batch_norm_legit_no_training_mul_softplus_tanh_3,@function
        .size           triton_poi_fused__native_batch_norm_legit_no_training_mul_softplus_tanh_3,(.L_x_41 - triton_poi_fused__native_batch_norm_legit_no_training_mul_softplus_tanh_3)
        .other          triton_poi_fused__native_batch_norm_legit_no_training_mul_softplus_tanh_3,@"STO_CUDA_ENTRY STV_DEFAULT"
triton_poi_fused__native_batch_norm_legit_no_training_mul_softplus_tanh_3:
.text.triton_poi_fused__native_batch_norm_legit_no_training_mul_softplus_tanh_3:
[----:B------:R-:W0:Y:S01]  /*0000*/  LDC R1, c[0x0][0x28] ;  /* 0x00000a00ff017b82 */ /* 0x000e220000000800 */
[----:B------:R-:W1:Y:S07]  /*0010*/  S2R R0, SR_TID.X ;  /* 0x0000000000007919 */ /* 0x000e6e0000002100 */
[----:B------:R-:W2:Y:S01]  /*0020*/  LDC.64 R12, c[0x0][0x228] ;  /* 0x00008a00ff0c7b82 */ /* 0x000ea20000000a00 */
[----:B------:R-:W-:Y:S01]  /*0030*/  ULDC.64 UR4, c[0x0][0x208] ;  /* 0x0000820000047ab9 */ /* 0x000fe20000000a00 */
[----:B------:R-:W3:Y:S06]  /*0040*/  S2R R5, SR_CTAID.X ;  /* 0x0000000000057919 */ /* 0x000eec0000002500 */
[----:B------:R-:W4:Y:S08]  /*0050*/  LDC.64 R14, c[0x0][0x220] ;  /* 0x00008800ff0e7b82 */ /* 0x000f300000000a00 */
[----:B------:R-:W5:Y:S08]  /*0060*/  LDC.64 R34, c[0x0][0x218] ;  /* 0x00008600ff227b82 */ /* 0x000f700000000a00 */
[----:B------:R-:W5:Y:S01]  /*0070*/  LDC.64 R32, c[0x0][0x230] ;  /* 0x00008c00ff207b82 */ /* 0x000f620000000a00 */
[----:B-1----:R-:W-:-:S07]  /*0080*/  SHF.L.U32 R0, R0, 0x2, RZ ;  /* 0x0000000200007819 */ /* 0x002fce00000006ff */
[----:B------:R-:W1:Y:S01]  /*0090*/  LDC.64 R30, c[0x0][0x238] ;  /* 0x00008e00ff1e7b82 */ /* 0x000e620000000a00 */
[----:B---3--:R-:W-:Y:S02]  /*00a0*/  SHF.R.S32.HI R3, RZ, 0x15, R5 ;  /* 0x00000015ff037819 */ /* 0x008fe40000011405 */
[----:B------:R-:W-:Y:S02]  /*00b0*/  LOP3.LUT R0, R0, 0x1fc, RZ, 0xc0, !PT ;  /* 0x000001fc00007812 */ /* 0x000fe400078ec0ff */
[----:B------:R-:W-:Y:S02]  /*00c0*/  SGXT R3, R3, 0x1 ;  /* 0x000000010303781a */ /* 0x000fe40000000200 */
[----:B------:R-:W-:-:S04]  /*00d0*/  LEA R2, R5, R0, 0xa ;  /* 0x0000000005027211 */ /* 0x000fc800078e50ff */
[----:B------:R-:W-:-:S04]  /*00e0*/  LEA.HI R0, R3, R2, RZ, 0xa ;  /* 0x0000000203007211 */ /* 0x000fc800078f50ff */
[----:B------:R-:W-:-:S04]  /*00f0*/  LOP3.LUT R21, R0, 0xfffffc00, RZ, 0xc0, !PT ;  /* 0xfffffc0000157812 */ /* 0x000fc800078ec0ff */
[----:B------:R-:W-:-:S05]  /*0100*/  IADD3 R21, R2, -R21, RZ ;  /* 0x8000001502157210 */ /* 0x000fca0007ffe0ff */
[----:B--2---:R-:W-:-:S06]  /*0110*/  IMAD.WIDE R18, R21, 0x4, R12 ;  /* 0x0000000415127825 */ /* 0x004fcc00078e020c */
[----:B------:R-:W2:Y:S01]  /*0120*/  LDG.E.EL.128 R16, desc[UR4][R18.64] ;  /* 0x0000000412107981 */ /* 0x000ea2000c2e1d00 */
[----:B----4-:R-:W-:-:S04]  /*0130*/  IMAD.WIDE R4, R21, 0x4, R14 ;  /* 0x0000000415047825 */ /* 0x010fc800078e020e */
[----:B-----5:R-:W-:Y:S02]  /*0140*/  IMAD.WIDE R34, R2, 0x4, R34 ;  /* 0x0000000402227825 */ /* 0x020fe400078e0222 */
[----:B------:R-:W3:Y:S04]  /*0150*/  LDG.E.EL.128 R4, desc[UR4][R4.64] ;  /* 0x0000000404047981 */ /* 0x000ee8000c2e1d00 */
[----:B------:R-:W3:Y:S01]  /*0160*/  LDG.E.128 R8, desc[UR4][R34.64] ;  /* 0x0000000422087981 */ /* 0x000ee2000c1e1d00 */
[----:B------:R-:W-:Y:S01]  /*0170*/  HFMA2.MMA R0, -RZ, RZ, 1.625, 0 ;  /* 0x3e800000ff007435 */ /* 0x000fe200000001ff */
[----:B------:R-:W-:-:S04]  /*0180*/  IADD3 R24, R2, 0x200, RZ ;  /* 0x0000020002187810 */ /* 0x000fc80007ffe0ff */
[----:B------:R-:W-:-:S04]  /*0190*/  LEA.HI R3, R3, R24, RZ, 0xa ;  /* 0x0000001803037211 */ /* 0x000fc800078f50ff */
[----:B------:R-:W-:-:S04]  /*01a0*/  LOP3.LUT R27, R3, 0xfffffc00, RZ, 0xc0, !PT ;  /* 0xfffffc00031b7812 */ /* 0x000fc800078ec0ff */
[----:B------:R-:W-:Y:S01]  /*01b0*/  IADD3 R27, R24, -R27, RZ ;  /* 0x8000001b181b7210 */ /* 0x000fe20007ffe0ff */
[----:B--2---:R-:W-:Y:S01]  /*01c0*/  FADD R22, R16, 9.9999997473787516356e-06 ;  /* 0x3727c5ac10167421 */ /* 0x004fe20000000000 */
[----:B------:R-:W-:Y:S01]  /*01d0*/  FADD R16, R17, 9.9999997473787516356e-06 ;  /* 0x3727c5ac11107421 */ /* 0x000fe20000000000 */
[----:B------:R-:W-:-:S04]  /*01e0*/  FADD R18, R18, 9.9999997473787516356e-06 ;  /* 0x3727c5ac12127421 */ /* 0x000fc80000000000 */
[----:B------:R-:W2:Y:S08]  /*01f0*/  MUFU.SQRT R20, R18 ;  /* 0x0000001200147308 */ /* 0x000eb00000002000 */
[----:B------:R-:W4:Y:S01]  /*0200*/  MUFU.SQRT R16, R16 ;  /* 0x0000001000107308 */ /* 0x000f220000002000 */
[----:B------:R-:W-:-:S07]  /*0210*/  FADD R19, R19, 9.9999997473787516356e-06 ;  /* 0x3727c5ac13137421 */ /* 0x000fce0000000000 */
[----:B------:R-:W5:Y:S01]  /*0220*/  MUFU.SQRT R22, R22 ;  /* 0x0000001600167308 */ /* 0x000f620000002000 */
[----:B--2---:R-:W-:Y:S02]  /*0230*/  FSETP.GT.AND P3, PT, R20, 8.50705917302346158658e+37, PT ;  /* 0x7e8000001400780b */ /* 0x004fe40003f64000 */
[----:B----4-:R-:W-:-:S05]  /*0240*/  FSETP.GT.AND P4, PT, R16, 8.50705917302346158658e+37, PT ;  /* 0x7e8000001000780b */ /* 0x010fca0003f84000 */
[----:B------:R-:W2:Y:S01]  /*0250*/  MUFU.SQRT R17, R19 ;  /* 0x0000001300117308 */ /* 0x000ea20000002000 */
[----:B------:R-:W-:Y:S02]  /*0260*/  FSETP.GEU.AND P1, PT, R16, 1.175494350822287508e-38, PT ;  /* 0x008000001000780b */ /* 0x000fe40003f2e000 */
[----:B------:R-:W-:Y:S02]  /*0270*/  FSETP.GEU.AND P0, PT, R20, 1.175494350822287508e-38, PT ;  /* 0x008000001400780b */ /* 0x000fe40003f0e000 */
[----:B-----5:R-:W-:Y:S01]  /*0280*/  FSETP.GT.AND P6, PT, R22, 8.50705917302346158658e+37, PT ;  /* 0x7e8000001600780b */ /* 0x020fe20003fc4000 */
[----:B------:R-:W-:Y:S01]  /*0290*/  @P3 FMUL R20, R20, 0.25 ;  /* 0x3e80000014143820 */ /* 0x000fe20000400000 */
[----:B------:R-:W-:Y:S01]  /*02a0*/  FSETP.GEU.AND P5, PT, R22, 1.175494350822287508e-38, PT ;  /* 0x008000001600780b */ /* 0x000fe20003fae000 */
[----:B------:R-:W-:Y:S01]  /*02b0*/  @P4 FMUL R16, R16, 0.25 ;  /* 0x3e80000010104820 */ /* 0x000fe20000400000 */
[----:B--2---:R-:W-:-:S05]  /*02c0*/  FSETP.GT.AND P2, PT, R17, 8.50705917302346158658e+37, PT ;  /* 0x7e8000001100780b */ /* 0x004fca0003f44000 */
[----:B------:R-:W-:Y:S02]  /*02d0*/  @!P1 FMUL R16, R16, 16777216 ;  /* 0x4b80000010109820 */ /* 0x000fe40000400000 */
[----:B------:R-:W-:Y:S01]  /*02e0*/  @!P0 FMUL R20, R20, 16777216 ;  /* 0x4b80000014148820 */ /* 0x000fe20000400000 */
[----:B------:R-:W-:Y:S01]  /*02f0*/  FSEL R3, R0, 1, P6 ;  /* 0x3f80000000037808 */ /* 0x000fe20003000000 */
[----:B------:R-:W-:Y:S01]  /*0300*/  @P6 FMUL R22, R22, 0.25 ;  /* 0x3e80000016166820 */ /* 0x000fe20000400000 */
[----:B------:R-:W-:Y:S01]  /*0310*/  FSETP.GEU.AND P6, PT, R17, 1.175494350822287508e-38, PT ;  /* 0x008000001100780b */ /* 0x000fe20003fce000 */
[----:B------:R-:W2:Y:S02]  /*0320*/  MUFU.RCP R16, R16 ;  /* 0x0000001000107308 */ /* 0x000ea40000001000 */
[----:B------:R-:W-:Y:S01]  /*0330*/  @!P5 FMUL R22, R22, 16777216 ;  /* 0x4b8000001616d820 */ /* 0x000fe20000400000 */
[----:B---3--:R-:W-:-:S05]  /*0340*/  FADD R25, R11, -R7 ;  /* 0x800000070b197221 */ /* 0x008fca0000000000 */
[----:B------:R-:W3:Y:S01]  /*0350*/  MUFU.RCP R20, R20 ;  /* 0x0000001400147308 */ /* 0x000ee20000001000 */
[C---:B------:R-:W-:Y:S01]  /*0360*/  FSEL R7, R0.reuse, 1, P4 ;  /* 0x3f80000000077808 */ /* 0x040fe20002000000 */
[----:B------:R-:W-:Y:S01]  /*0370*/  @P2 FMUL R17, R17, 0.25 ;  /* 0x3e80000011112820 */ /* 0x000fe20000400000 */
[----:B------:R-:W-:-:S05]  /*0380*/  FSEL R29, R0, 1, P3 ;  /* 0x3f800000001d7808 */ /* 0x000fca0001800000 */
[----:B------:R-:W4:Y:S01]  /*0390*/  MUFU.RCP R18, R22 ;  /* 0x0000001600127308 */ /* 0x000f220000001000 */
[----:B------:R-:W-:Y:S01]  /*03a0*/  @!P6 FMUL R17, R17, 16777216 ;  /* 0x4b8000001111e820 */ /* 0x000fe20000400000 */
[----:B------:R-:W-:Y:S01]  /*03b0*/  @!P1 FMUL R7, R7, 16777216 ;  /* 0x4b80000007079820 */ /* 0x000fe20000400000 */
[----:B------:R-:W-:-:S03]  /*03c0*/  @!P0 FMUL R29, R29, 16777216 ;  /* 0x4b8000001d1d8820 */ /* 0x000fc60000400000 */
[----:B--2---:R-:W-:Y:S01]  /*03d0*/  FMUL R24, R16, R7 ;  /* 0x0000000710187220 */ /* 0x004fe20000400000 */
[----:B---3--:R-:W-:Y:S01]  /*03e0*/  FMUL R29, R20, R29 ;  /* 0x0000001d141d7220 */ /* 0x008fe20000400000 */
[----:B------:R2:W3:Y:S01]  /*03f0*/  MUFU.RCP R28, R17 ;  /* 0x00000011001c7308 */ /* 0x0004e20000001000 */
[----:B------:R-:W-:Y:S01]  /*0400*/  @!P5 FMUL R3, R3, 16777216 ;  /* 0x4b8000000303d820 */ /* 0x000fe20000400000 */
[----:B0-2---:R-:W-:-:S04]  /*0410*/  IMAD.WIDE R16, R21, 0x4, R32 ;  /* 0x0000000415107825 */ /* 0x005fc800078e0220 */
[----:B-1----:R-:W-:-:S04]  /*0420*/  IMAD.WIDE R20, R21, 0x4, R30 ;  /* 0x0000000415147825 */ /* 0x002fc800078e021e */
[----:B----4-:R-:W-:Y:S02]  /*0430*/  FMUL R3, R18, R3 ;  /* 0x0000000312037220 */ /* 0x010fe40000400000 */
[----:B------:R-:W2:Y:S04]  /*0440*/  LDG.E.EL.128 R16, desc[UR4][R16.64] ;  /* 0x0000000410107981 */ /* 0x000ea8000c2e1d00 */
[----:B------:R-:W2:Y:S01]  /*0450*/  LDG.E.EL.128 R20, desc[UR4][R20.64] ;  /* 0x0000000414147981 */ /* 0x000ea2000c2e1d00 */
[----:B------:R-:W-:Y:S01]  /*0460*/  FADD R5, R9, -R5 ;  /* 0x8000000509057221 */ /* 0x000fe20000000000 */
[----:B------:R-:W-:Y:S01]  /*0470*/  FSEL R9, R0, 1, P2 ;  /* 0x3f80000000097808 */ /* 0x000fe20001000000 */
[----:B------:R-:W-:-:S04]  /*0480*/  FADD R4, R8, -R4 ;  /* 0x8000000408047221 */ /* 0x000fc80000000000 */
[----:B------:R-:W-:-:S04]  /*0490*/  @!P6 FMUL R9, R9, 16777216 ;  /* 0x4b8000000909e820 */ /* 0x000fc80000400000 */
[----:B---3--:R-:W-:Y:S01]  /*04a0*/  FMUL R28, R28, R9 ;  /* 0x000000091c1c7220 */ /* 0x008fe20000400000 */
[----:B------:R-:W-:-:S04]  /*04b0*/  IMAD.WIDE R8, R27, 0x4, R12 ;  /* 0x000000041b087825 */ /* 0x000fc800078e020c */
[----:B------:R-:W-:Y:S01]  /*04c0*/  FADD R6, R10, -R6 ;  /* 0x800000060a067221 */ /* 0x000fe20000000000 */
[----:B------:R-:W-:Y:S01]  /*04d0*/  IMAD.WIDE R14, R27, 0x4, R14 ;  /* 0x000000041b0e7825 */ /* 0x000fe200078e020e */
[----:B------:R-:W3:Y:S03]  /*04e0*/  LDG.E.EL.128 R8, desc[UR4][R8.64] ;  /* 0x0000000408087981 */ /* 0x000ee6000c2e1d00 */
[----:B------:R-:W-:Y:S01]  /*04f0*/  FMUL R3, R4, R3 ;  /* 0x0000000304037220 */ /* 0x000fe20000400000 */
[----:B------:R-:W-:Y:S01]  /*0500*/  FMUL R24, R5, R24 ;  /* 0x0000001805187220 */ /* 0x000fe20000400000 */
[----:B------:R-:W-:Y:S01]  /*0510*/  FMUL R29, R6, R29 ;  /* 0x0000001d061d7220 */ /* 0x000fe20000400000 */
[----:B------:R-:W4:Y:S04]  /*0520*/  LDG.E.EL.128 R12, desc[UR4][R14.64] ;  /* 0x000000040e0c7981 */ /* 0x000f28000c2e1d00 */
[----:B------:R-:W4:Y:S01]  /*0530*/  LDG.E.128 R4, desc[UR4][R34.64+0x800] ;  /* 0x0008000422047981 */ /* 0x000f22000c1e1d00 */
[----:B------:R-:W-:Y:S01]  /*0540*/  FMUL R28, R25, R28 ;  /* 0x0000001c191c7220 */ /* 0x000fe20000400000 */
[----:B--2---:R-:W-:Y:S01]  /*0550*/  FFMA R3, R16, R3, R20 ;  /* 0x0000000310037223 */ /* 0x004fe20000000014 */
[----:B------:R-:W-:-:S03]  /*0560*/  FFMA R26, R18, R29, R22 ;  /* 0x0000001d121a7223 */ /* 0x000fc60000000016 */
[----:B------:R-:W-:-:S05]  /*0570*/  FMUL R22, R3, 1.4426950216293334961 ;  /* 0x3fb8aa3b03167820 */ /* 0x000fca0000400000 */
[----:B------:R-:W-:-:S13]  /*0580*/  FSETP.GEU.AND P0, PT, R22, -126, PT ;  /* 0xc2fc00001600780b */ /* 0x000fda0003f0e000 */
[----:B------:R-:W-:-:S04]  /*0590*/  @!P0 FMUL R22, R22, 0.5 ;  /* 0x3f00000016168820 */ /* 0x000fc80000400000 */
[----:B------:R-:W0:Y:S02]  /*05a0*/  MUFU.EX2 R25, R22 ;  /* 0x0000001600197308 */ /* 0x000e240000000800 */
[----:B0-----:R-:W-:-:S04]  /*05b0*/  @!P0 FMUL R25, R25, R25 ;  /* 0x0000001919198220 */ /* 0x001fc80000400000 */
[----:B------:R-:W-:-:S05]  /*05c0*/  FADD.FTZ.RZ R16, R25, 1 ;  /* 0x3f80000019107421 */ /* 0x000fca000001c000 */
[----:B------:R-:W-:Y:S01]  /*05d0*/  IADD3 R16, R16, -0x3f400000, RZ ;  /* 0xc0c0000010107810 */ /* 0x000fe20007ffe0ff */
[----:B------:R-:W-:-:S03]  /*05e0*/  FFMA R24, R17, R24, R21 ;  /* 0x0000001811187223 */ /* 0x000fc60000000015 */
[----:B------:R-:W-:-:S04]  /*05f0*/  LOP3.LUT R16, R16, 0xff800000, RZ, 0xc0, !PT ;  /* 0xff80000010107812 */ /* 0x000fc800078ec0ff */
[----:B------:R-:W-:Y:S01]  /*0600*/  IADD3 R17, -R16, 0x40800000, RZ ;  /* 0x4080000010117810 */ /* 0x000fe20007ffe1ff */
[----:B------:R-:W-:-:S04]  /*0610*/  IMAD.WIDE R20, R27, 0x4, R30 ;  /* 0x000000041b147825 */ /* 0x000fc800078e021e */
[----:B------:R-:W-:Y:S01]  /*0620*/  FFMA R28, R19, R28, R23 ;  /* 0x0000001c131c7223 */ /* 0x000fe20000000017 */
[----:B------:R-:W-:Y:S01]  /*0630*/  FFMA.FTZ R30, R17, R0, -1 ;  /* 0xbf800000111e7423 */ /* 0x000fe20000010000 */
[----:B------:R-:W-:Y:S01]  /*0640*/  IADD3 R17, R25, -R16, RZ ;  /* 0x8000001019117210 */ /* 0x000fe20007ffe0ff */
[----:B------:R-:W-:Y:S01]  /*0650*/  IMAD.WIDE R18, R27, 0x4, R32 ;  /* 0x000000041b127825 */ /* 0x000fe200078e0220 */
[----:B------:R-:W-:-:S03]  /*0660*/  MOV R27, 0x3d39bf78 ;  /* 0x3d39bf78001b7802 */ /* 0x000fc60000000f00 */
[----:B------:R-:W-:-:S04]  /*0670*/  FADD R22, R17, R30 ;  /* 0x0000001e11167221 */ /* 0x000fc80000000000 */
[----:B------:R-:W-:-:S04]  /*0680*/  FFMA.FTZ R17, R22, -R27, 0.10546888411045074463 ;  /* 0x3dd8001216117423 */ /* 0x000fc8000001081b */
[----:B------:R-:W-:-:S04]  /*0690*/  FFMA.FTZ R17, R22, R17, -0.13229703903198242188 ;  /* 0xbe0778e016117423 */ /* 0x000fc80000010011 */
[----:B------:R-:W-:-:S04]  /*06a0*/  FFMA.FTZ R17, R22, R17, 0.14491446316242218018 ;  /* 0x3e14647516117423 */ /* 0x000fc80000010011 */
[----:B------:R-:W-:-:S04]  /*06b0*/  FFMA.FTZ R17, R22, R17, -0.16641564667224884033 ;  /* 0xbe2a68dd16117423 */ /* 0x000fc80000010011 */
[----:B------:R-:W-:-:S04]  /*06c0*/  FFMA.FTZ R17, R22, R17, 0.19988867640495300293 ;  /* 0x3e4caf9e16117423 */ /* 0x000fc80000010011 */
[----:B------:R-:W-:-:S04]  /*06d0*/  FFMA.FTZ R17, R22, R17, -0.25000196695327758789 ;  /* 0xbe80004216117423 */ /* 0x000fc80000010011 */
[----:B------:R-:W-:Y:S01]  /*06e0*/  FFMA.FTZ R17, R22, R17, 0.33333510160446166992 ;  /* 0x3eaaaae616117423 */ /* 0x000fe20000010011 */
[----:B------:R-:W-:-:S03]  /*06f0*/  I2FP.F32.S32 R16, R16 ;  /* 0x0000001000107245 */ /* 0x000fc60000201400 */
[----:B------:R-:W-:-:S04]  /*0700*/  FFMA.FTZ R17, R22, R17, -0.5 ;  /* 0xbf00000016117423 */ /* 0x000fc80000010011 */
[----:B------:R-:W-:Y:S01]  /*0710*/  FMUL R17, R22, R17 ;  /* 0x0000001116117220 */ /* 0x000fe20000400000 */
[----:B------:R-:W-:-:S03]  /*0720*/  FMUL R16, R16, 1.1920928955078125e-07 ;  /* 0x3400000010107820 */ /* 0x000fc60000400000 */
[----:B------:R-:W-:Y:S02]  /*0730*/  FFMA.FTZ R17, R22, R17, R22 ;  /* 0x0000001116117223 */ /* 0x000fe40000010016 */
[----:B------:R-:W2:Y:S02]  /*0740*/  LDG.E.EL.128 R20, desc[UR4][R20.64] ;  /* 0x0000000414147981 */ /* 0x000ea4000c2e1d00 */
[----:B------:R-:W-:Y:S02]  /*0750*/  FFMA.FTZ R30, R16, 0.69314718246459960938, R17 ;  /* 0x3f317218101e7823 */ /* 0x000fe40000010011 */
[----:B------:R-:W2:Y:S01]  /*0760*/  LDG.E.EL.128 R16, desc[UR4][R18.64] ;  /* 0x0000000412107981 */ /* 0x000ea2000c2e1d00 */
[----:B---3--:R-:W-:Y:S01]  /*0770*/  FADD R8, R8, 9.9999997473787516356e-06 ;  /* 0x3727c5ac08087421 */ /* 0x008fe20000000000 */
[----:B----4-:R-:W-:-:S03]  /*0780*/  FADD R4, R4, -R12 ;  /* 0x8000000c04047221 */ /* 0x010fc60000000000 */
[----:B------:R-:W0:Y:S01]  /*0790*/  MUFU.SQRT R12, R8 ;  /* 0x00000008000c7308 */ /* 0x000e220000002000 */
[----:B------:R-:W-:-:S07]  /*07a0*/  FADD R9, R9, 9.9999997473787516356e-06 ;  /* 0x3727c5ac09097421 */ /* 0x000fce0000000000 */
[----:B------:R-:W1:Y:S01]  /*07b0*/  MUFU.SQRT R29, R9 ;  /* 0x00000009001d7308 */ /* 0x000e620000002000 */
[C---:B0-----:R-:W-:Y:S02]  /*07c0*/  FSETP.GT.AND P0, PT, R12.reuse, 8.50705917302346158658e+37, PT ;  /* 0x7e8000000c00780b */ /* 0x041fe40003f04000 */
[----:B------:R-:W-:Y:S02]  /*07d0*/  FSETP.GEU.AND P1, PT, R12, 1.175494350822287508e-38, PT ;  /* 0x008000000c00780b */ /* 0x000fe40003f2e000 */
[----:B------:R-:W-:-:S09]  /*07e0*/  FSEL R32, R0, 1, P0 ;  /* 0x3f80000000207808 */ /* 0x000fd20000000000 */
[----:B------:R-:W-:Y:S01]  /*07f0*/  @P0 FMUL R12, R12, 0.25 ;  /* 0x3e8000000c0c0820 */ /* 0x000fe20000400000 */
[C---:B-1----:R-:W-:Y:S01]  /*0800*/  FSETP.GT.AND P0, PT, R29.reuse, 8.50705917302346158658e+37, PT ;  /* 0x7e8000001d00780b */ /* 0x042fe20003f04000 */
[----:B------:R-:W-:Y:S02]  /*0810*/  @!P1 FMUL R32, R32, 16777216 ;  /* 0x4b80000020209820 */ /* 0x000fe40000400000 */
[----:B------:R-:W-:Y:S01]  /*0820*/  @!P1 FMUL R12, R12, 16777216 ;  /* 0x4b8000000c0c9820 */ /* 0x000fe20000400000 */
[----:B------:R-:W-:Y:S01]  /*0830*/  FSETP.GEU.AND P1, PT, R29, 1.175494350822287508e-38, PT ;  /* 0x008000001d00780b */ /* 0x000fe20003f2e000 */
[----:B------:R-:W-:-:S04]  /*0840*/  FADD R10, R10, 9.9999997473787516356e-06 ;  /* 0x3727c5ac0a0a7421 */ /* 0x000fc80000000000 */
[----:B------:R-:W0:Y:S04]  /*0850*/  MUFU.SQRT R31, R10 ;  /* 0x0000000a001f7308 */ /* 0x000e280000002000 */
[----:B------:R-:W-:-:S04]  /*0860*/  @P0 FMUL R29, R29, 0.25 ;  /* 0x3e8000001d1d0820 */ /* 0x000fc80000400000 */
[----:B------:R-:W-:Y:S01]  /*0870*/  @!P1 FMUL R29, R29, 16777216 ;  /* 0x4b8000001d1d9820 */ /* 0x000fe20000400000 */
[----:B------:R-:W-:-:S05]  /*0880*/  FADD R5, R5, -R13 ;  /* 0x8000000d05057221 */ /* 0x000fca0000000000 */
[----:B------:R-:W1:Y:S08]  /*0890*/  MUFU.RCP R29, R29 ;  /* 0x0000001d001d7308 */ /* 0x000e700000001000 */
[----:B------:R3:W4:Y:S02]  /*08a0*/  MUFU.RCP R13, R12 ;  /* 0x0000000c000d7308 */ /* 0x0007240000001000 */
[----:B---3--:R-:W-:-:S02]  /*08b0*/  FSEL R12, R0, 1, P0 ;  /* 0x3f800000000c7808 */ /* 0x008fc40000000000 */
[----:B0-----:R-:W-:-:S03]  /*08c0*/  FSETP.GT.AND P0, PT, R31, 8.50705917302346158658e+37, PT ;  /* 0x7e8000001f00780b */ /* 0x001fc60003f04000 */
[----:B------:R-:W-:-:S04]  /*08d0*/  @!P1 FMUL R12, R12, 16777216 ;  /* 0x4b8000000c0c9820 */ /* 0x000fc80000400000 */
[----:B-1----:R-:W-:Y:S01]  /*08e0*/  FMUL R12, R29, R12 ;  /* 0x0000000c1d0c7220 */ /* 0x002fe20000400000 */
[----:B------:R-:W-:Y:S01]  /*08f0*/  FMUL R29, R24, 1.4426950216293334961 ;  /* 0x3fb8aa3b181d7820 */ /* 0x000fe20000400000 */
[C---:B------:R-:W-:Y:S02]  /*0900*/  FSETP.GEU.AND P1, PT, R31.reuse, 1.175494350822287508e-38, PT ;  /* 0x008000001f00780b */ /* 0x040fe40003f2e000 */
[----:B------:R-:W-:Y:S02]  /*0910*/  FSEL R9, R0, 1, P0 ;  /* 0x3f80000000097808 */ /* 0x000fe40000000000 */
[----:B------:R-:W-:Y:S01]  /*0920*/  @P0 FMUL R31, R31, 0.25 ;  /* 0x3e8000001f1f0820 */ /* 0x000fe20000400000 */
[----:B------:R-:W-:Y:S01]  /*0930*/  FSETP.GEU.AND P0, PT, R29, -126, PT ;  /* 0xc2fc00001d00780b */ /* 0x000fe20003f0e000 */
[----:B----4-:R-:W-:-:S04]  /*0940*/  FMUL R13, R13, R32 ;  /* 0x000000200d0d7220 */ /* 0x010fc80000400000 */
[----:B------:R-:W-:-:S08]  /*0950*/  FMUL R13, R4, R13 ;  /* 0x0000000d040d7220 */ /* 0x000fd00000400000 */
[----:B------:R-:W-:Y:S01]  /*0960*/  @!P0 FMUL R29, R29, 0.5 ;  /* 0x3f0000001d1d8820 */ /* 0x000fe20000400000 */
[----:B------:R-:W-:-:S03]  /*0970*/  @!P1 FMUL R31, R31, 16777216 ;  /* 0x4b8000001f1f9820 */ /* 0x000fc60000400000 */
[----:B------:R-:W0:Y:S08]  /*0980*/  MUFU.EX2 R4, R29 ;  /* 0x0000001d00047308 */ /* 0x000e300000000800 */
[----:B------:R-:W1:Y:S01]  /*0990*/  MUFU.RCP R8, R31 ;  /* 0x0000001f00087308 */ /* 0x000e620000001000 */
[----:B------:R-:W-:Y:S01]  /*09a0*/  @!P1 FMUL R9, R9, 16777216 ;  /* 0x4b80000009099820 */ /* 0x000fe20000400000 */
[----:B0-----:R-:W-:Y:S01]  /*09b0*/  @!P0 FMUL R4, R4, R4 ;  /* 0x0000000404048220 */ /* 0x001fe20000400000 */
[----:B------:R-:W-:-:S02]  /*09c0*/  ISETP.GE.U32.AND P0, PT, R25, 0x7f800000, PT ;  /* 0x7f8000001900780c */ /* 0x000fc40003f06070 */
[----:B-1----:R-:W-:Y:S01]  /*09d0*/  FMUL R8, R8, R9 ;  /* 0x0000000908087220 */ /* 0x002fe20000400000 */
[----:B------:R-:W-:Y:S01]  /*09e0*/  FADD.FTZ.RZ R9, R4, 1 ;  /* 0x3f80000004097421 */ /* 0x000fe2000001c000 */
[----:B------:R-:W-:Y:S04]  /*09f0*/  BSSY B0, `(.L_x_0) ;  /* 0x000000a000007945 */ /* 0x000fe80003800000 */
[----:B------:R-:W-:-:S04]  /*0a00*/  IADD3 R9, R9, -0x3f400000, RZ ;  /* 0xc0c0000009097810 */ /* 0x000fc80007ffe0ff */
[----:B------:R-:W-:Y:S01]  /*0a10*/  LOP3.LUT R9, R9, 0xff800000, RZ, 0xc0, !PT ;  /* 0xff80000009097812 */ /* 0x000fe200078ec0ff */
[----:B--2---:R-:W-:Y:S01]  /*0a20*/  FFMA R16, R16, R13, R20 ;  /* 0x0000000d10107223 */ /* 0x004fe20000000014 */
[----:B------:R-:W-:Y:S06]  /*0a30*/  @!P0 BRA `(.L_x_1) ;  /* 0x0000000000148947 */ /* 0x000fec0003800000 */
[----:B------:R-:W-:-:S13]  /*0a40*/  ISETP.GE.AND P0, PT, R25, -0x407fffff, PT ;  /* 0xbf8000011900780c */ /* 0x000fda0003f06270 */
[----:B------:R-:W-:-:S05]  /*0a50*/  @P0 MOV R10, 0x7f800000 ;  /* 0x7f800000000a0802 */ /* 0x000fca0000000f00 */
[C---:B------:R-:W-:Y:S01]  /*0a60*/  @P0 FFMA.FTZ R30, R25.reuse, R10, +INF ;  /* 0x7f800000191e0423 */ /* 0x040fe2000001000a */
[----:B------:R-:W-:-:S04]  /*0a70*/  FSETP.NEU.AND P0, PT, R25, RZ, PT ;  /* 0x000000ff1900720b */ /* 0x000fc80003f0d000 */
[----:B------:R-:W-:-:S09]  /*0a80*/  FSEL R30, R30, -RZ, P0 ;  /* 0x800000ff1e1e7208 */ /* 0x000fd20000000000 */
.L_x_1:
[----:B------:R-:W-:Y:S05]  /*0a90*/  BSYNC B0 ;  /* 0x0000000000007941 */ /* 0x000fea0003800000 */
.L_x_0:
[----:B------:R-:W-:Y:S01]  /*0aa0*/  FADD R11, R11, 9.9999997473787516356e-06 ;  /* 0x3727c5ac0b0b7421 */ /* 0x000fe20000000000 */
[----:B------:R-:W-:Y:S01]  /*0ab0*/  FADD R13, R6, -R14 ;  /* 0x8000000e060d7221 */ /* 0x000fe20000000000 */
[----:B------:R-:W-:Y:S01]  /*0ac0*/  FMUL R14, R26, 1.4426950216293334961 ;  /* 0x3fb8aa3b1a0e7820 */ /* 0x000fe20000400000 */
[----:B------:R-:W-:Y:S01]  /*0ad0*/  FMUL R12, R5, R12 ;  /* 0x0000000c050c7220 */ /* 0x000fe20000400000 */
[----:B------:R-:W0:Y:S01]  /*0ae0*/  MUFU.SQRT R10, R11 ;  /* 0x0000000b000a7308 */ /* 0x000e220000002000 */
[----:B------:R-:W-:Y:S01]  /*0af0*/  IADD3 R25, -R9, 0x40800000, RZ ;  /* 0x4080000009197810 */ /* 0x000fe20007ffe1ff */
[----:B------:R-:W-:Y:S01]  /*0b00*/  BSSY B0, `(.L_x_2) ;  /* 0x000006e000007945 */ /* 0x000fe20003800000 */
[----:B------:R-:W-:Y:S01]  /*0b10*/  FFMA R17, R17, R12, R21 ;  /* 0x0000000c11117223 */ /* 0x000fe20000000015 */
[----:B------:R-:W-:Y:S01]  /*0b20*/  FMUL R21, R8, R13 ;  /* 0x0000000d08157220 */ /* 0x000fe20000400000 */
[----:B------:R-:W-:Y:S01]  /*0b30*/  IADD3 R6, R4, -R9, RZ ;  /* 0x8000000904067210 */ /* 0x000fe20007ffe0ff */
[----:B------:R-:W-:Y:S01]  /*0b40*/  FFMA.FTZ R25, R25, R0, -1 ;  /* 0xbf80000019197423 */ /* 0x000fe20000010000 */
[----:B------:R-:W-:Y:S01]  /*0b50*/  I2FP.F32.S32 R9, R9 ;  /* 0x0000000900097245 */ /* 0x000fe20000201400 */
[----:B------:R-:W-:-:S02]  /*0b60*/  FFMA R18, R18, R21, R22 ;  /* 0x0000001512127223 */ /* 0x000fc40000000016 */
[----:B------:R-:W-:Y:S02]  /*0b70*/  FADD R6, R6, R25 ;  /* 0x0000001906067221 */ /* 0x000fe40000000000 */
[----:B------:R-:W-:Y:S02]  /*0b80*/  FMUL R9, R9, 1.1920928955078125e-07 ;  /* 0x3400000009097820 */ /* 0x000fe40000400000 */
[----:B------:R-:W-:Y:S01]  /*0b90*/  FFMA.FTZ R25, R6, -R27, 0.10546888411045074463 ;  /* 0x3dd8001206197423 */ /* 0x000fe2000001081b */
[C---:B0-----:R-:W-:Y:S02]  /*0ba0*/  FSETP.GT.AND P0, PT, R10.reuse, 8.50705917302346158658e+37, PT ;  /* 0x7e8000000a00780b */ /* 0x041fe40003f04000 */
[----:B------:R-:W-:Y:S01]  /*0bb0*/  FSETP.GEU.AND P1, PT, R10, 1.175494350822287508e-38, PT ;  /* 0x008000000a00780b */ /* 0x000fe20003f2e000 */
[----:B------:R-:W-:Y:S01]  /*0bc0*/  FFMA.FTZ R25, R6, R25, -0.13229703903198242188 ;  /* 0xbe0778e006197423 */ /* 0x000fe20000010019 */
[----:B------:R-:W-:-:S03]  /*0bd0*/  FSEL R20, R0, 1, P0 ;  /* 0x3f80000000147808 */ /* 0x000fc60000000000 */
[----:B------:R-:W-:-:S04]  /*0be0*/  FFMA.FTZ R25, R6, R25, 0.14491446316242218018 ;  /* 0x3e14647506197423 */ /* 0x000fc80000010019 */
[----:B------:R-:W-:Y:S02]  /*0bf0*/  FFMA.FTZ R25, R6, R25, -0.16641564667224884033 ;  /* 0xbe2a68dd06197423 */ /* 0x000fe40000010019 */
[----:B------:R-:W-:Y:S01]  /*0c00*/  @P0 FMUL R10, R10, 0.25 ;  /* 0x3e8000000a0a0820 */ /* 0x000fe20000400000 */
[----:B------:R-:W-:Y:S01]  /*0c10*/  FSETP.GEU.AND P0, PT, R14, -126, PT ;  /* 0xc2fc00000e00780b */ /* 0x000fe20003f0e000 */
[----:B------:R-:W-:Y:S01]  /*0c20*/  @!P1 FMUL R20, R20, 16777216 ;  /* 0x4b80000014149820 */ /* 0x000fe20000400000 */
[----:B------:R-:W-:Y:S01]  /*0c30*/  FFMA.FTZ R25, R6, R25, 0.19988867640495300293 ;  /* 0x3e4caf9e06197423 */ /* 0x000fe20000010019 */
[----:B------:R-:W-:-:S03]  /*0c40*/  @!P1 FMUL R10, R10, 16777216 ;  /* 0x4b8000000a0a9820 */ /* 0x000fc60000400000 */
[C---:B------:R-:W-:Y:S01]  /*0c50*/  FFMA.FTZ R25, R6.reuse, R25, -0.25000196695327758789 ;  /* 0xbe80004206197423 */ /* 0x040fe20000010019 */
[----:B------:R-:W0:Y:S03]  /*0c60*/  MUFU.RCP R11, R10 ;  /* 0x0000000a000b7308 */ /* 0x000e260000001000 */
[----:B------:R-:W-:-:S03]  /*0c70*/  FFMA.FTZ R25, R6, R25, 0.33333510160446166992 ;  /* 0x3eaaaae606197423 */ /* 0x000fc60000010019 */
[----:B------:R-:W-:Y:S01]  /*0c80*/  @!P0 FMUL R14, R14, 0.5 ;  /* 0x3f0000000e0e8820 */ /* 0x000fe20000400000 */
[----:B------:R-:W-:-:S03]  /*0c90*/  FFMA.FTZ R25, R6, R25, -0.5 ;  /* 0xbf00000006197423 */ /* 0x000fc60000010019 */
[----:B------:R1:W2:Y:S01]  /*0ca0*/  MUFU.EX2 R10, R14 ;  /* 0x0000000e000a7308 */ /* 0x0002a20000000800 */
[----:B------:R-:W-:Y:S01]  /*0cb0*/  FMUL R25, R6, R25 ;  /* 0x0000001906197220 */ /* 0x000fe20000400000 */
[----:B0-----:R-:W-:Y:S01]  /*0cc0*/  FMUL R11, R11, R20 ;  /* 0x000000140b0b7220 */ /* 0x001fe20000400000 */
[----:B------:R-:W-:Y:S02]  /*0cd0*/  FMUL R20, R28, 1.4426950216293334961 ;  /* 0x3fb8aa3b1c147820 */ /* 0x000fe40000400000 */
[----:B------:R-:W-:Y:S01]  /*0ce0*/  FFMA.FTZ R6, R6, R25, R6 ;  /* 0x0000001906067223 */ /* 0x000fe20000010006 */
[----:B-1----:R-:W-:Y:S01]  /*0cf0*/  FADD R14, R7, -R15 ;  /* 0x8000000f070e7221 */ /* 0x002fe20000000000 */
[----:B------:R-:W-:Y:S01]  /*0d00*/  FMUL R15, R17, 1.4426950216293334961 ;  /* 0x3fb8aa3b110f7820 */ /* 0x000fe20000400000 */
[----:B------:R-:W-:Y:S01]  /*0d10*/  FSETP.GEU.AND P1, PT, R20, -126, PT ;  /* 0xc2fc00001400780b */ /* 0x000fe20003f2e000 */
[----:B------:R-:W-:Y:S01]  /*0d20*/  FFMA.FTZ R9, R9, 0.69314718246459960938, R6 ;  /* 0x3f31721809097823 */ /* 0x000fe20000010006 */
[----:B------:R-:W-:Y:S01]  /*0d30*/  FMUL R6, R18, 1.4426950216293334961 ;  /* 0x3fb8aa3b12067820 */ /* 0x000fe20000400000 */
[----:B--2---:R-:W-:-:S04]  /*0d40*/  @!P0 FMUL R10, R10, R10 ;  /* 0x0000000a0a0a8220 */ /* 0x004fc80000400000 */
[----:B------:R-:W-:-:S06]  /*0d50*/  FADD.FTZ.RZ R12, R10, 1 ;  /* 0x3f8000000a0c7421 */ /* 0x000fcc000001c000 */
[----:B------:R-:W-:Y:S01]  /*0d60*/  @!P1 FMUL R20, R20, 0.5 ;  /* 0x3f00000014149820 */ /* 0x000fe20000400000 */
[----:B------:R-:W-:-:S03]  /*0d70*/  IADD3 R12, R12, -0x3f400000, RZ ;  /* 0xc0c000000c0c7810 */ /* 0x000fc60007ffe0ff */
[----:B------:R0:W1:Y:S01]  /*0d80*/  MUFU.EX2 R5, R20 ;  /* 0x0000001400057308 */ /* 0x0000620000000800 */
[----:B------:R-:W-:-:S04]  /*0d90*/  LOP3.LUT R13, R12, 0xff800000, RZ, 0xc0, !PT ;  /* 0xff8000000c0d7812 */ /* 0x000fc800078ec0ff */
[----:B------:R-:W-:Y:S01]  /*0da0*/  IADD3 R21, -R13, 0x40800000, RZ ;  /* 0x408000000d157810 */ /* 0x000fe20007ffe1ff */
[----:B0-----:R-:W-:-:S04]  /*0db0*/  FMUL R20, R11, R14 ;  /* 0x0000000e0b147220 */ /* 0x001fc80000400000 */
[----:B------:R-:W-:Y:S01]  /*0dc0*/  FFMA.FTZ R21, R21, R0, -1 ;  /* 0xbf80000015157423 */ /* 0x000fe20000010000 */
[----:B------:R-:W-:Y:S01]  /*0dd0*/  FFMA R19, R19, R20, R23 ;  /* 0x0000001413137223 */ /* 0x000fe20000000017 */
[----:B------:R-:W-:Y:S01]  /*0de0*/  FMUL R20, R16, 1.4426950216293334961 ;  /* 0x3fb8aa3b10147820 */ /* 0x000fe20000400000 */
[----:B-1----:R-:W-:Y:S01]  /*0df0*/  @!P1 FMUL R5, R5, R5 ;  /* 0x0000000505059220 */ /* 0x002fe20000400000 */
[----:B------:R-:W-:-:S03]  /*0e00*/  FSETP.GEU.AND P1, PT, R15, -126, PT ;  /* 0xc2fc00000f00780b */ /* 0x000fc60003f2e000 */
[----:B------:R-:W-:Y:S01]  /*0e10*/  FADD.FTZ.RZ R8, R5, 1 ;  /* 0x3f80000005087421 */ /* 0x000fe2000001c000 */
[----:B------:R-:W-:-:S04]  /*0e20*/  FSETP.GEU.AND P0, PT, R20, -126, PT ;  /* 0xc2fc00001400780b */ /* 0x000fc80003f0e000 */
[----:B------:R-:W-:-:S04]  /*0e30*/  IADD3 R8, R8, -0x3f400000, RZ ;  /* 0xc0c0000008087810 */ /* 0x000fc80007ffe0ff */
[----:B------:R-:W-:Y:S01]  /*0e40*/  LOP3.LUT R12, R8, 0xff800000, RZ, 0xc0, !PT ;  /* 0xff800000080c7812 */ /* 0x000fe200078ec0ff */
[----:B------:R-:W-:Y:S01]  /*0e50*/  @!P1 FMUL R15, R15, 0.5 ;  /* 0x3f0000000f0f9820 */ /* 0x000fe20000400000 */
[----:B------:R-:W-:Y:S02]  /*0e60*/  IADD3 R8, R10, -R13, RZ ;  /* 0x8000000d0a087210 */ /* 0x000fe40007ffe0ff */
[----:B------:R-:W-:Y:S01]  /*0e70*/  IADD3 R7, -R12, 0x40800000, RZ ;  /* 0x408000000c077810 */ /* 0x000fe20007ffe1ff */
[----:B------:R-:W-:Y:S01]  /*0e80*/  @!P0 FMUL R20, R20, 0.5 ;  /* 0x3f00000014148820 */ /* 0x000fe20000400000 */
[----:B------:R-:W-:Y:S01]  /*0e90*/  IADD3 R14, R5, -R12, RZ ;  /* 0x8000000c050e7210 */ /* 0x000fe20007ffe0ff */
[----:B------:R-:W-:Y:S01]  /*0ea0*/  FADD R8, R8, R21 ;  /* 0x0000001508087221 */ /* 0x000fe20000000000 */
[----:B------:R-:W-:Y:S01]  /*0eb0*/  I2FP.F32.S32 R13, R13 ;  /* 0x0000000d000d7245 */ /* 0x000fe20000201400 */
[----:B------:R-:W-:Y:S02]  /*0ec0*/  FFMA.FTZ R11, R7, R0, -1 ;  /* 0xbf800000070b7423 */ /* 0x000fe40000010000 */
[----:B------:R-:W-:-:S02]  /*0ed0*/  FFMA.FTZ R7, R8, -R27, 0.10546888411045074463 ;  /* 0x3dd8001208077423 */ /* 0x000fc4000001081b */
[----:B------:R-:W-:Y:S02]  /*0ee0*/  FADD R14, R14, R11 ;  /* 0x0000000b0e0e7221 */ /* 0x000fe40000000000 */
[----:B------:R-:W-:Y:S02]  /*0ef0*/  FFMA.FTZ R7, R8, R7, -0.13229703903198242188 ;  /* 0xbe0778e008077423 */ /* 0x000fe40000010007 */
[----:B------:R-:W-:Y:S02]  /*0f00*/  FFMA.FTZ R11, R14, -R27, 0.10546888411045074463 ;  /* 0x3dd800120e0b7423 */ /* 0x000fe4000001081b */
[----:B------:R-:W-:Y:S02]  /*0f10*/  FFMA.FTZ R7, R8, R7, 0.14491446316242218018 ;  /* 0x3e14647508077423 */ /* 0x000fe40000010007 */
[----:B------:R-:W-:Y:S02]  /*0f20*/  FFMA.FTZ R11, R14, R11, -0.13229703903198242188 ;  /* 0xbe0778e00e0b7423 */ /* 0x000fe4000001000b */
[----:B------:R-:W-:-:S02]  /*0f30*/  FFMA.FTZ R7, R8, R7, -0.16641564667224884033 ;  /* 0xbe2a68dd08077423 */ /* 0x000fc40000010007 */
[----:B------:R-:W-:Y:S02]  /*0f40*/  FFMA.FTZ R11, R14, R11, 0.14491446316242218018 ;  /* 0x3e1464750e0b7423 */ /* 0x000fe4000001000b */
[----:B------:R-:W-:Y:S02]  /*0f50*/  FFMA.FTZ R7, R8, R7, 0.19988867640495300293 ;  /* 0x3e4caf9e08077423 */ /* 0x000fe40000010007 */
[----:B------:R-:W-:Y:S02]  /*0f60*/  FFMA.FTZ R21, R14, R11, -0.16641564667224884033 ;  /* 0xbe2a68dd0e157423 */ /* 0x000fe4000001000b */
[----:B------:R-:W-:Y:S02]  /*0f70*/  FFMA.FTZ R7, R8, R7, -0.25000196695327758789 ;  /* 0xbe80004208077423 */ /* 0x000fe40000010007 */
[----:B------:R-:W-:Y:S02]  /*0f80*/  FFMA.FTZ R21, R14, R21, 0.19988867640495300293 ;  /* 0x3e4caf9e0e157423 */ /* 0x000fe40000010015 */
[----:B------:R-:W-:-:S02]  /*0f90*/  FFMA.FTZ R11, R8, R7, 0.33333510160446166992 ;  /* 0x3eaaaae6080b7423 */ /* 0x000fc40000010007 */
[----:B------:R-:W0:Y:S01]  /*0fa0*/  MUFU.EX2 R7, R20 ;  /* 0x0000001400077308 */ /* 0x000e220000000800 */
[----:B------:R-:W-:Y:S01]  /*0fb0*/  FFMA.FTZ R21, R14, R21, -0.25000196695327758789 ;  /* 0xbe8000420e157423 */ /* 0x000fe20000010015 */
[----:B------:R-:W-:-:S03]  /*0fc0*/  FFMA.FTZ R11, R8, R11, -0.5 ;  /* 0xbf000000080b7423 */ /* 0x000fc6000001000b */
[----:B------:R-:W-:Y:S01]  /*0fd0*/  FFMA.FTZ R21, R14, R21, 0.33333510160446166992 ;  /* 0x3eaaaae60e157423 */ /* 0x000fe20000010015 */
[----:B------:R-:W-:-:S03]  /*0fe0*/  FMUL R11, R8, R11 ;  /* 0x0000000b080b7220 */ /* 0x000fc60000400000 */
[----:B------:R-:W-:Y:S01]  /*0ff0*/  FFMA.FTZ R21, R14, R21, -0.5 ;  /* 0xbf0000000e157423 */ /* 0x000fe20000010015 */
[----:B------:R-:W-:Y:S02]  /*1000*/  FFMA.FTZ R11, R8, R11, R8 ;  /* 0x0000000b080b7223 */ /* 0x000fe40000010008 */
[----:B------:R-:W1:Y:S01]  /*1010*/  MUFU.EX2 R8, R15 ;  /* 0x0000000f00087308 */ /* 0x000e620000000800 */
[----:B------:R-:W-:Y:S01]  /*1020*/  FMUL R21, R14, R21 ;  /* 0x000000150e157220 */ /* 0x000fe20000400000 */
[----:B0-----:R-:W-:Y:S01]  /*1030*/  @!P0 FMUL R7, R7, R7 ;  /* 0x0000000707078220 */ /* 0x001fe20000400000 */
[----:B------:R-:W-:Y:S02]  /*1040*/  FSETP.GEU.AND P0, PT, R6, -126, PT ;  /* 0xc2fc00000600780b */ /* 0x000fe40003f0e000 */
[----:B------:R-:W-:Y:S01]  /*1050*/  FFMA.FTZ R20, R14, R21, R14 ;  /* 0x000000150e147223 */ /* 0x000fe2000001000e */
[----:B------:R-:W-:Y:S01]  /*1060*/  I2FP.F32.S32 R21, R12 ;  /* 0x0000000c00157245 */ /* 0x000fe20000201400 */
[----:B------:R-:W-:Y:S01]  /*1070*/  FADD.FTZ.RZ R14, R7, 1 ;  /* 0x3f800000070e7421 */ /* 0x000fe2000001c000 */
[----:B------:R-:W-:-:S03]  /*1080*/  FMUL R12, R13, 1.1920928955078125e-07 ;  /* 0x340000000d0c7820 */ /* 0x000fc60000400000 */
[----:B------:R-:W-:Y:S01]  /*1090*/  FMUL R21, R21, 1.1920928955078125e-07 ;  /* 0x3400000015157820 */ /* 0x000fe20000400000 */
[----:B------:R-:W-:Y:S01]  /*10a0*/  IADD3 R14, R14, -0x3f400000, RZ ;  /* 0xc0c000000e0e7810 */ /* 0x000fe20007ffe0ff */
[----:B------:R-:W-:Y:S01]  /*10b0*/  FFMA.FTZ R13, R12, 0.69314718246459960938, R11 ;  /* 0x3f3172180c0d7823 */ /* 0x000fe2000001000b */
[----:B-1----:R-:W-:Y:S01]  /*10c0*/  @!P1 FMUL R8, R8, R8 ;  /* 0x0000000808089220 */ /* 0x002fe20000400000 */
[----:B------:R-:W-:Y:S01]  /*10d0*/  ISETP.GE.U32.AND P1, PT, R4, 0x7f800000, PT ;  /* 0x7f8000000400780c */ /* 0x000fe20003f26070 */
[----:B------:R-:W-:Y:S01]  /*10e0*/  FFMA.FTZ R11, R21, 0.69314718246459960938, R20 ;  /* 0x3f317218150b7823 */ /* 0x000fe20000010014 */
[----:B------:R-:W-:Y:S01]  /*10f0*/  LOP3.LUT R14, R14, 0xff800000, RZ, 0xc0, !PT ;  /* 0xff8000000e0e7812 */ /* 0x000fe200078ec0ff */
[----:B------:R-:W-:Y:S01]  /*1100*/  FADD.FTZ.RZ R12, R8, 1 ;  /* 0x3f800000080c7421 */ /* 0x000fe2000001c000 */
[----:B------:R-:W-:Y:S02]  /*1110*/  @!P0 FMUL R6, R6, 0.5 ;  /* 0x3f00000006068820 */ /* 0x000fe40000400000 */
[----:B------:R-:W-:-:S02]  /*1120*/  IADD3 R15, -R14, 0x40800000, RZ ;  /* 0x408000000e0f7810 */ /* 0x000fc40007ffe1ff */
[----:B------:R-:W-:Y:S02]  /*1130*/  IADD3 R20, R7, -R14, RZ ;  /* 0x8000000e07147210 */ /* 0x000fe40007ffe0ff */
[----:B------:R-:W-:Y:S01]  /*1140*/  IADD3 R12, R12, -0x3f400000, RZ ;  /* 0xc0c000000c0c7810 */ /* 0x000fe20007ffe0ff */
[----:B------:R-:W-:-:S04]  /*1150*/  FFMA.FTZ R15, R15, R0, -1 ;  /* 0xbf8000000f0f7423 */ /* 0x000fc80000010000 */
[----:B------:R-:W-:Y:S01]  /*1160*/  FADD R20, R20, R15 ;  /* 0x0000000f14147221 */ /* 0x000fe20000000000 */
[----:B------:R-:W-:Y:S01]  /*1170*/  LOP3.LUT R15, R12, 0xff800000, RZ, 0xc0, !PT ;  /* 0xff8000000c0f7812 */ /* 0x000fe200078ec0ff */
[----:B------:R-:W-:Y:S06]  /*1180*/  @!P1 BRA `(.L_x_3) ;  /* 0x0000000000149947 */ /* 0x000fec0003800000 */
[----:B------:R-:W-:-:S13]  /*1190*/  ISETP.GE.AND P1, PT, R4, -0x407fffff, PT ;  /* 0xbf8000010400780c */ /* 0x000fda0003f26270 */
[----:B------:R-:W-:-:S05]  /*11a0*/  @P1 MOV R21, 0x7f800000 ;  /* 0x7f80000000151802 */ /* 0x000fca0000000f00 */
[C---:B------:R-:W-:Y:S01]  /*11b0*/  @P1 FFMA.FTZ R9, R4.reuse, R21, +INF ;  /* 0x7f80000004091423 */ /* 0x040fe20000010015 */
[----:B------:R-:W-:-:S04]  /*11c0*/  FSETP.NEU.AND P1, PT, R4, RZ, PT ;  /* 0x000000ff0400720b */ /* 0x000fc80003f2d000 */
[----:B------:R-:W-:-:S09]  /*11d0*/  FSEL R9, R9, -RZ, P1 ;  /* 0x800000ff09097208 */ /* 0x000fd20000800000 */
.L_x_3:
[----:B------:R-:W-:Y:S05]  /*11e0*/  BSYNC B0 ;  /* 0x0000000000007941 */ /* 0x000fea0003800000 */
.L_x_2:
[----:B------:R-:W-:Y:S01]  /*11f0*/  ISETP.GE.U32.AND P1, PT, R10, 0x7f800000, PT ;  /* 0x7f8000000a00780c */ /* 0x000fe20003f26070 */
[C---:B------:R-:W-:Y:S01]  /*1200*/  FFMA.FTZ R21, R20.reuse, -R27, 0.10546888411045074463 ;  /* 0x3dd8001214157423 */ /* 0x040fe2000001081b */
[----:B------:R0:W1:Y:S01]  /*1210*/  MUFU.EX2 R12, R6 ;  /* 0x00000006000c7308 */ /* 0x0000620000000800 */
[----:B------:R-:W-:Y:S01]  /*1220*/  IADD3 R23, -R15, 0x40800000, RZ ;  /* 0x408000000f177810 */ /* 0x000fe20007ffe1ff */
[----:B------:R-:W-:Y:S01]  /*1230*/  BSSY B0, `(.L_x_4) ;  /* 0x000000e000007945 */ /* 0x000fe20003800000 */
[C---:B------:R-:W-:Y:S01]  /*1240*/  FFMA.FTZ R21, R20.reuse, R21, -0.13229703903198242188 ;  /* 0xbe0778e014157423 */ /* 0x040fe20000010015 */
[----:B------:R-:W-:Y:S02]  /*1250*/  IADD3 R4, R8, -R15, RZ ;  /* 0x8000000f08047210 */ /* 0x000fe40007ffe0ff */
[----:B------:R-:W-:Y:S01]  /*1260*/  FFMA.FTZ R23, R23, R0, -1 ;  /* 0xbf80000017177423 */ /* 0x000fe20000010000 */
[----:B------:R-:W-:Y:S01]  /*1270*/  FFMA.FTZ R21, R20, R21, 0.14491446316242218018 ;  /* 0x3e14647514157423 */ /* 0x000fe20000010015 */
[----:B------:R-:W-:-:S02]  /*1280*/  ISETP.GE.U32.AND P2, PT, R5, 0x7f800000, PT ;  /* 0x7f8000000500780c */ /* 0x000fc40003f46070 */
[----:B------:R-:W-:Y:S01]  /*1290*/  FADD R4, R4, R23 ;  /* 0x0000001704047221 */ /* 0x000fe20000000000 */
[----:B------:R-:W-:Y:S01]  /*12a0*/  FFMA.FTZ R21, R20, R21, -0.16641564667224884033 ;  /* 0xbe2a68dd14157423 */ /* 0x000fe20000010015 */
[----:B0-----:R-:W-:Y:S09]  /*12b0*/  @!P1 BRA `(.L_x_5) ;  /* 0x0000000000149947 */ /* 0x001ff20003800000 */
[----:B------:R-:W-:-:S13]  /*12c0*/  ISETP.GE.AND P1, PT, R10, -0x407fffff, PT ;  /* 0xbf8000010a00780c */ /* 0x000fda0003f26270 */
[----:B------:R-:W-:-:S05]  /*12d0*/  @P1 MOV R23, 0x7f800000 ;  /* 0x7f80000000171802 */ /* 0x000fca0000000f00 */
[C---:B------:R-:W-:Y:S01]  /*12e0*/  @P1 FFMA.FTZ R13, R10.reuse, R23, +INF ;  /* 0x7f8000000a0d1423 */ /* 0x040fe20000010017 */
[----:B------:R-:W-:-:S04]  /*12f0*/  FSETP.NEU.AND P1, PT, R10, RZ, PT ;  /* 0x000000ff0a00720b */ /* 0x000fc80003f2d000 */
[----:B------:R-:W-:-:S09]  /*1300*/  FSEL R13, R13, -RZ, P1 ;  /* 0x800000ff0d0d7208 */ /* 0x000fd20000800000 */
.L_x_5:
[----:B------:R-:W-:Y:S05]  /*1310*/  BSYNC B0 ;  /* 0x0000000000007941 */ /* 0x000fea0003800000 */
.L_x_4:
[----:B------:R-:W-:Y:S01]  /*1320*/  BSSY B0, `(.L_x_6) ;  /* 0x0000009000007945 */ /* 0x000fe20003800000 */
[----:B------:R-:W-:Y:S01]  /*1330*/  FFMA.FTZ R21, R20, R21, 0.19988867640495300293 ;  /* 0x3e4caf9e14157423 */ /* 0x000fe20000010015 */
[----:B------:R-:W-:Y:S02]  /*1340*/  FFMA.FTZ R23, R4, -R27, 0.10546888411045074463 ;  /* 0x3dd8001204177423 */ /* 0x000fe4000001081b */
[----:B------:R-:W-:Y:S05]  /*1350*/  @!P2 BRA `(.L_x_7) ;  /* 0x000000000014a947 */ /* 0x000fea0003800000 */
[----:B------:R-:W-:-:S13]  /*1360*/  ISETP.GE.AND P1, PT, R5, -0x407fffff, PT ;  /* 0xbf8000010500780c */ /* 0x000fda0003f26270 */
[----:B------:R-:W-:-:S05]  /*1370*/  @P1 MOV R6, 0x7f800000 ;  /* 0x7f80000000061802 */ /* 0x000fca0000000f00 */
[C---:B------:R-:W-:Y:S01]  /*1380*/  @P1 FFMA.FTZ R11, R5.reuse, R6, +INF ;  /* 0x7f800000050b1423 */ /* 0x040fe20000010006 */
[----:B------:R-:W-:-:S04]  /*1390*/  FSETP.NEU.AND P1, PT, R5, RZ, PT ;  /* 0x000000ff0500720b */ /* 0x000fc80003f2d000 */
[----:B------:R-:W-:-:S09]  /*13a0*/  FSEL R11, R11, -RZ, P1 ;  /* 0x800000ff0b0b7208 */ /* 0x000fd20000800000 */
.L_x_7:
[----:B------:R-:W-:Y:S05]  /*13b0*/  BSYNC B0 ;  /* 0x0000000000007941 */ /* 0x000fea0003800000 */
.L_x_6:
[----:B------:R-:W-:Y:S01]  /*13c0*/  FFMA.FTZ R23, R4, R23, -0.13229703903198242188 ;  /* 0xbe0778e004177423 */ /* 0x000fe20000010017 */
[----:B------:R-:W-:Y:S01]  /*13d0*/  FFMA.FTZ R21, R20, R21, -0.25000196695327758789 ;  /* 0xbe80004214157423 */ /* 0x000fe20000010015 */
[----:B-1----:R-:W-:Y:S01]  /*13e0*/  @!P0 FMUL R12, R12, R12 ;  /* 0x0000000c0c0c8220 */ /* 0x002fe20000400000 */
[----:B------:R-:W-:Y:S01]  /*13f0*/  ISETP.GE.U32.AND P3, PT, R7, 0x7f800000, PT ;  /* 0x7f8000000700780c */ /* 0x000fe20003f66070 */
[----:B------:R-:W-:Y:S01]  /*1400*/  FFMA.FTZ R23, R4, R23, 0.14491446316242218018 ;  /* 0x3e14647504177423 */ /* 0x000fe20000010017 */
[----:B------:R-:W-:Y:S01]  /*1410*/  FFMA.FTZ R21, R20, R21, 0.33333510160446166992 ;  /* 0x3eaaaae614157423 */ /* 0x000fe20000010015 */
[----:B------:R-:W-:Y:S01]  /*1420*/  FADD.FTZ.RZ R5, R12, 1 ;  /* 0x3f8000000c057421 */ /* 0x000fe2000001c000 */
[----:B------:R-:W-:Y:S01]  /*1430*/  I2FP.F32.S32 R15, R15 ;  /* 0x0000000f000f7245 */ /* 0x000fe20000201400 */
[----:B------:R-:W-:Y:S01]  /*1440*/  FFMA.FTZ R23, R4, R23, -0.16641564667224884033 ;  /* 0xbe2a68dd04177423 */ /* 0x000fe20000010017 */
[----:B------:R-:W-:Y:S01]  /*1450*/  FFMA.FTZ R21, R20, R21, -0.5 ;  /* 0xbf00000014157423 */ /* 0x000fe20000010015 */
[----:B------:R-:W-:Y:S01]  /*1460*/  I2FP.F32.S32 R14, R14 ;  /* 0x0000000e000e7245 */ /* 0x000fe20000201400 */
[----:B------:R-:W-:Y:S01]  /*1470*/  BSSY B0, `(.L_x_8) ;  /* 0x0000043000007945 */ /* 0x000fe20003800000 */
[----:B------:R-:W-:Y:S01]  /*1480*/  IADD3 R5, R5, -0x3f400000, RZ ;  /* 0xc0c0000005057810 */ /* 0x000fe20007ffe0ff */
[----:B------:R-:W-:Y:S01]  /*1490*/  FFMA.FTZ R23, R4, R23, 0.19988867640495300293 ;  /* 0x3e4caf9e04177423 */ /* 0x000fe20000010017 */
[----:B------:R-:W-:Y:S01]  /*14a0*/  FMUL R21, R20, R21 ;  /* 0x0000001514157220 */ /* 0x000fe20000400000 */
[----:B------:R-:W-:Y:S01]  /*14b0*/  FMUL R15, R15, 1.1920928955078125e-07 ;  /* 0x340000000f0f7820 */ /* 0x000fe20000400000 */
[----:B------:R-:W-:Y:S01]  /*14c0*/  LOP3.LUT R5, R5, 0xff800000, RZ, 0xc0, !PT ;  /* 0xff80000005057812 */ /* 0x000fe200078ec0ff */
[----:B------:R-:W-:Y:S01]  /*14d0*/  FFMA.FTZ R23, R4, R23, -0.25000196695327758789 ;  /* 0xbe80004204177423 */ /* 0x000fe20000010017 */
[----:B------:R-:W-:Y:S01]  /*14e0*/  FFMA.FTZ R20, R20, R21, R20 ;  /* 0x0000001514147223 */ /* 0x000fe20000010014 */
[----:B------:R-:W-:-:S02]  /*14f0*/  ISETP.GE.U32.AND P5, PT, R8, 0x7f800000, PT ;  /* 0x7f8000000800780c */ /* 0x000fc40003fa6070 */
[----:B------:R-:W-:Y:S01]  /*1500*/  IADD3 R21, -R5, 0x40800000, RZ ;  /* 0x4080000005157810 */ /* 0x000fe20007ffe1ff */
[C---:B------:R-:W-:Y:S01]  /*1510*/  FFMA.FTZ R23, R4.reuse, R23, 0.33333510160446166992 ;  /* 0x3eaaaae604177423 */ /* 0x040fe20000010017 */
[----:B------:R-:W-:Y:S02]  /*1520*/  IADD3 R22, R12, -R5, RZ ;  /* 0x800000050c167210 */ /* 0x000fe40007ffe0ff */
[----:B------:R-:W-:Y:S01]  /*1530*/  I2FP.F32.S32 R5, R5 ;  /* 0x0000000500057245 */ /* 0x000fe20000201400 */
[----:B------:R-:W-:Y:S01]  /*1540*/  FFMA.FTZ R21, R21, R0, -1 ;  /* 0xbf80000015157423 */ /* 0x000fe20000010000 */
[----:B------:R-:W-:Y:S01]  /*1550*/  FFMA.FTZ R23, R4, R23, -0.5 ;  /* 0xbf00000004177423 */ /* 0x000fe20000010017 */
[----:B------:R-:W-:Y:S02]  /*1560*/  ISETP.GE.U32.AND P1, PT, R12, 0x7f800000, PT ;  /* 0x7f8000000c00780c */ /* 0x000fe40003f26070 */
[----:B------:R-:W-:Y:S01]  /*1570*/  FADD R22, R22, R21 ;  /* 0x0000001516167221 */ /* 0x000fe20000000000 */
[----:B------:R-:W-:Y:S01]  /*1580*/  FMUL R21, R4, R23 ;  /* 0x0000001704157220 */ /* 0x000fe20000400000 */
[----:B------:R-:W-:Y:S01]  /*1590*/  FMUL R23, R19, 1.4426950216293334961 ;  /* 0x3fb8aa3b13177820 */ /* 0x000fe20000400000 */
[----:B------:R-:W-:-:S02]  /*15a0*/  FMUL R5, R5, 1.1920928955078125e-07 ;  /* 0x3400000005057820 */ /* 0x000fc40000400000 */
[----:B------:R-:W-:Y:S01]  /*15b0*/  FFMA.FTZ R6, R4, R21, R4 ;  /* 0x0000001504067223 */ /* 0x000fe20000010004 */
[C---:B------:R-:W-:Y:S01]  /*15c0*/  FFMA.FTZ R21, R22.reuse, -R27, 0.10546888411045074463 ;  /* 0x3dd8001216157423 */ /* 0x040fe2000001081b */
[----:B------:R-:W-:Y:S02]  /*15d0*/  FSETP.GEU.AND P0, PT, R23, -126, PT ;  /* 0xc2fc00001700780b */ /* 0x000fe40003f0e000 */
[----:B------:R-:W-:Y:S01]  /*15e0*/  FFMA.FTZ R6, R15, 0.69314718246459960938, R6 ;  /* 0x3f3172180f067823 */ /* 0x000fe20000010006 */
[----:B------:R-:W-:Y:S01]  /*15f0*/  FFMA.FTZ R21, R22, R21, -0.13229703903198242188 ;  /* 0xbe0778e016157423 */ /* 0x000fe20000010015 */
[----:B------:R-:W-:-:S03]  /*1600*/  FMUL R15, R14, 1.1920928955078125e-07 ;  /* 0x340000000e0f7820 */ /* 0x000fc60000400000 */
[----:B------:R-:W-:Y:S01]  /*1610*/  FFMA.FTZ R21, R22, R21, 0.14491446316242218018 ;  /* 0x3e14647516157423 */ /* 0x000fe20000010015 */
[----:B------:R-:W-:-:S03]  /*1620*/  FFMA.FTZ R15, R15, 0.69314718246459960938, R20 ;  /* 0x3f3172180f0f7823 */ /* 0x000fc60000010014 */
[C---:B------:R-:W-:Y:S02]  /*1630*/  FFMA.FTZ R21, R22.reuse, R21, -0.16641564667224884033 ;  /* 0xbe2a68dd16157423 */ /* 0x040fe40000010015 */
[----:B------:R-:W-:Y:S02]  /*1640*/  @!P0 FMUL R23, R23, 0.5 ;  /* 0x3f00000017178820 */ /* 0x000fe40000400000 */
[C---:B------:R-:W-:Y:S02]  /*1650*/  FFMA.FTZ R21, R22.reuse, R21, 0.19988867640495300293 ;  /* 0x3e4caf9e16157423 */ /* 0x040fe40000010015 */
[----:B------:R-:W0:Y:S02]  /*1660*/  MUFU.EX2 R10, R23 ;  /* 0x00000017000a7308 */ /* 0x000e240000000800 */
[----:B------:R-:W-:-:S04]  /*1670*/  FFMA.FTZ R21, R22, R21, -0.25000196695327758789 ;  /* 0xbe80004216157423 */ /* 0x000fc80000010015 */
[----:B------:R-:W-:-:S04]  /*1680*/  FFMA.FTZ R21, R22, R21, 0.33333510160446166992 ;  /* 0x3eaaaae616157423 */ /* 0x000fc80000010015 */
[----:B------:R-:W-:-:S04]  /*1690*/  FFMA.FTZ R21, R22, R21, -0.5 ;  /* 0xbf00000016157423 */ /* 0x000fc80000010015 */
[----:B------:R-:W-:Y:S01]  /*16a0*/  FMUL R21, R22, R21 ;  /* 0x0000001516157220 */ /* 0x000fe20000400000 */
[----:B0-----:R-:W-:Y:S01]  /*16b0*/  @!P0 FMUL R10, R10, R10 ;  /* 0x0000000a0a0a8220 */ /* 0x001fe20000400000 */
[----:B------:R-:W-:Y:S02]  /*16c0*/  FSETP.GT.AND P0, PT, R3, 20, PT ;  /* 0x41a000000300780b */ /* 0x000fe40003f04000 */
[----:B------:R-:W-:Y:S01]  /*16d0*/  FFMA.FTZ R4, R22, R21, R22 ;  /* 0x0000001516047223 */ /* 0x000fe20000010016 */
[C---:B------:R-:W-:Y:S01]  /*16e0*/  FADD.FTZ.RZ R21, R10.reuse, 1 ;  /* 0x3f8000000a157421 */ /* 0x040fe2000001c000 */
[----:B------:R-:W-:Y:S02]  /*16f0*/  ISETP.GE.U32.AND P2, PT, R10, 0x7f800000, PT ;  /* 0x7f8000000a00780c */ /* 0x000fe40003f46070 */
[----:B------:R-:W-:Y:S02]  /*1700*/  FFMA.FTZ R5, R5, 0.69314718246459960938, R4 ;  /* 0x3f31721805057823 */ /* 0x000fe40000010004 */
[----:B------:R-:W-:-:S04]  /*1710*/  IADD3 R21, R21, -0x3f400000, RZ ;  /* 0xc0c0000015157810 */ /* 0x000fc80007ffe0ff */
[----:B------:R-:W-:-:S04]  /*1720*/  LOP3.LUT R21, R21, 0xff800000, RZ, 0xc0, !PT ;  /* 0xff80000015157812 */ /* 0x000fc800078ec0ff */
[----:B------:R-:W-:-:S05]  /*1730*/  IADD3 R25, -R21, 0x40800000, RZ ;  /* 0x4080000015197810 */ /* 0x000fca0007ffe1ff */
[----:B------:R-:W-:Y:S01]  /*1740*/  FFMA.FTZ R25, R25, R0, -1 ;  /* 0xbf80000019197423 */ /* 0x000fe20000010000 */
[----:B------:R-:W-:Y:S02]  /*1750*/  IADD3 R0, R10, -R21, RZ ;  /* 0x800000150a007210 */ /* 0x000fe40007ffe0ff */
[----:B------:R-:W-:-:S03]  /*1760*/  I2FP.F32.S32 R21, R21 ;  /* 0x0000001500157245 */ /* 0x000fc60000201400 */
[----:B------:R-:W-:Y:S02]  /*1770*/  FADD R0, R0, R25 ;  /* 0x0000001900007221 */ /* 0x000fe40000000000 */
[----:B------:R-:W-:Y:S02]  /*1780*/  FMUL R21, R21, 1.1920928955078125e-07 ;  /* 0x3400000015157820 */ /* 0x000fe40000400000 */
[----:B------:R-:W-:-:S04]  /*1790*/  FFMA.FTZ R27, R0, -R27, 0.10546888411045074463 ;  /* 0x3dd80012001b7423 */ /* 0x000fc8000001081b */
[----:B------:R-:W-:-:S04]  /*17a0*/  FFMA.FTZ R27, R0, R27, -0.13229703903198242188 ;  /* 0xbe0778e0001b7423 */ /* 0x000fc8000001001b */
[----:B------:R-:W-:-:S04]  /*17b0*/  FFMA.FTZ R27, R0, R27, 0.14491446316242218018 ;  /* 0x3e146475001b7423 */ /* 0x000fc8000001001b */
[----:B------:R-:W-:-:S04]  /*17c0*/  FFMA.FTZ R27, R0, R27, -0.16641564667224884033 ;  /* 0xbe2a68dd001b7423 */ /* 0x000fc8000001001b */
[----:B------:R-:W-:-:S04]  /*17d0*/  FFMA.FTZ R27, R0, R27, 0.19988867640495300293 ;  /* 0x3e4caf9e001b7423 */ /* 0x000fc8000001001b */
[----:B------:R-:W-:-:S04]  /*17e0*/  FFMA.FTZ R27, R0, R27, -0.25000196695327758789 ;  /* 0xbe800042001b7423 */ /* 0x000fc8000001001b */
[----:B------:R-:W-:-:S04]  /*17f0*/  FFMA.FTZ R27, R0, R27, 0.33333510160446166992 ;  /* 0x3eaaaae6001b7423 */ /* 0x000fc8000001001b */
[----:B------:R-:W-:-:S04]  /*1800*/  FFMA.FTZ R27, R0, R27, -0.5 ;  /* 0xbf000000001b7423 */ /* 0x000fc8000001001b */
[----:B------:R-:W-:-:S04]  /*1810*/  FMUL R27, R0, R27 ;  /* 0x0000001b001b7220 */ /* 0x000fc80000400000 */
[----:B------:R-:W-:-:S04]  /*1820*/  FFMA.FTZ R0, R0, R27, R0 ;  /* 0x0000001b00007223 */ /* 0x000fc80000010000 */
[----:B------:R-:W-:Y:S01]  /*1830*/  FFMA.FTZ R4, R21, 0.69314718246459960938, R0 ;  /* 0x3f31721815047823 */ /* 0x000fe20000010000 */
[----:B------:R-:W-:Y:S06]  /*1840*/  @!P3 BRA `(.L_x_9) ;  /* 0x000000000014b947 */ /* 0x000fec0003800000 */
[C---:B------:R-:W-:Y:S02]  /*1850*/  ISETP.GE.AND P3, PT, R7.reuse, -0x407fffff, PT ;  /* 0xbf8000010700780c */ /* 0x040fe40003f66270 */
[----:B------:R-:W-:-:S11]  /*1860*/  FSETP.NEU.AND P4, PT, R7, RZ, PT ;  /* 0x000000ff0700720b */ /* 0x000fd60003f8d000 */
[----:B------:R-:W-:-:S05]  /*1870*/  @P3 MOV R0, 0x7f800000 ;  /* 0x7f80000000003802 */ /* 0x000fca0000000f00 */
[----:B------:R-:W-:-:S05]  /*1880*/  @P3 FFMA.FTZ R15, R7, R0, +INF ;  /* 0x7f800000070f3423 */ /* 0x000fca0000010000 */
[----:B------:R-:W-:-:S07]  /*1890*/  FSEL R15, R15, -RZ, P4 ;  /* 0x800000ff0f0f7208 */ /* 0x000fce0002000000 */
.L_x_9:
[----:B------:R-:W-:Y:S05]  /*18a0*/  BSYNC B0 ;  /* 0x0000000000007941 */ /* 0x000fea0003800000 */
.L_x_8:
[----:B------:R-:W-:Y:S04]  /*18b0*/  BSSY B0, `(.L_x_10) ;  /* 0x0000007000007945 */ /* 0x000fe80003800000 */
[----:B------:R-:W-:Y:S05]  /*18c0*/  @!P5 BRA `(.L_x_11) ;  /* 0x000000000014d947 */ /* 0x000fea0003800000 */
[C---:B------:R-:W-:Y:S02]  /*18d0*/  ISETP.GE.AND P3, PT, R8.reuse, -0x407fffff, PT ;  /* 0xbf8000010800780c */ /* 0x040fe40003f66270 */
[----:B------:R-:W-:-:S11]  /*18e0*/  FSETP.NEU.AND P4, PT, R8, RZ, PT ;  /* 0x000000ff0800720b */ /* 0x000fd60003f8d000 */
[----:B------:R-:W-:-:S05]  /*18f0*/  @P3 MOV R7, 0x7f800000 ;  /* 0x7f80000000073802 */ /* 0x000fca0000000f00 */
[----:B------:R-:W-:-:S05]  /*1900*/  @P3 FFMA.FTZ R6, R8, R7, +INF ;  /* 0x7f80000008063423 */ /* 0x000fca0000010007 */
[----:B------:R-:W-:-:S07]  /*1910*/  FSEL R6, R6, -RZ, P4 ;  /* 0x800000ff06067208 */ /* 0x000fce0002000000 */
.L_x_11:
[----:B------:R-:W-:Y:S05]  /*1920*/  BSYNC B0 ;  /* 0x0000000000007941 */ /* 0x000fea0003800000 */
.L_x_10:
[----:B------:R-:W-:Y:S04]  /*1930*/  BSSY B0, `(.L_x_12) ;  /* 0x0000007000007945 */ /* 0x000fe80003800000 */
[----:B------:R-:W-:Y:S05]  /*1940*/  @!P1 BRA `(.L_x_13) ;  /* 0x0000000000149947 */ /* 0x000fea0003800000 */
[C---:B------:R-:W-:Y:S02]  /*1950*/  ISETP.GE.AND P1, PT, R12.reuse, -0x407fffff, PT ;  /* 0xbf8000010c00780c */ /* 0x040fe40003f26270 */
[----:B------:R-:W-:-:S11]  /*1960*/  FSETP.NEU.AND P3, PT, R12, RZ, PT ;  /* 0x000000ff0c00720b */ /* 0x000fd60003f6d000 */
[----:B------:R-:W-:-:S05]  /*1970*/  @P1 MOV R7, 0x7f800000 ;  /* 0x7f80000000071802 */ /* 0x000fca0000000f00 */
[----:B------:R-:W-:-:S05]  /*1980*/  @P1 FFMA.FTZ R5, R12, R7, +INF ;  /* 0x7f8000000c051423 */ /* 0x000fca0000010007 */
[----:B------:R-:W-:-:S07]  /*1990*/  FSEL R5, R5, -RZ, P3 ;  /* 0x800000ff05057208 */ /* 0x000fce0001800000 */
.L_x_13:
[----:B------:R-:W-:Y:S05]  /*19a0*/  BSYNC B0 ;  /* 0x0000000000007941 */ /* 0x000fea0003800000 */
.L_x_12:
[----:B------:R-:W-:Y:S04]  /*19b0*/  BSSY B0, `(.L_x_14) ;  /* 0x0000007000007945 */ /* 0x000fe80003800000 */
[----:B------:R-:W-:Y:S05]  /*19c0*/  @!P2 BRA `(.L_x_15) ;  /* 0x000000000014a947 */ /* 0x000fea0003800000 */
[C---:B------:R-:W-:Y:S02]  /*19d0*/  ISETP.GE.AND P1, PT, R10.reuse, -0x407fffff, PT ;  /* 0xbf8000010a00780c */ /* 0x040fe40003f26270 */
[----:B------:R-:W-:-:S11]  /*19e0*/  FSETP.NEU.AND P2, PT, R10, RZ, PT ;  /* 0x000000ff0a00720b */ /* 0x000fd60003f4d000 */
[----:B------:R-:W-:-:S05]  /*19f0*/  @P1 MOV R7, 0x7f800000 ;  /* 0x7f80000000071802 */ /* 0x000fca0000000f00 */
[----:B------:R-:W-:-:S05]  /*1a00*/  @P1 FFMA.FTZ R4, R10, R7, +INF ;  /* 0x7f8000000a041423 */ /* 0x000fca0000010007 */
[----:B------:R-:W-:-:S07]  /*1a10*/  FSEL R4, R4, -RZ, P2 ;  /* 0x800000ff04047208 */ /* 0x000fce0001000000 */
.L_x_15:
[----:B------:R-:W-:Y:S05]  /*1a20*/  BSYNC B0 ;  /* 0x0000000000007941 */ /* 0x000fea0003800000 */
.L_x_14:
[----:B------:R-:W-:Y:S01]  /*1a30*/  FSEL R10, R3, R30, P0 ;  /* 0x0000001e030a7208 */ /* 0x000fe20000000000 */
[----:B------:R-:W-:Y:S01]  /*1a40*/  BSSY B0, `(.L_x_16) ;  /* 0x0000018000007945 */ /* 0x000fe20003800000 */
[----:B------:R-:W-:Y:S02]  /*1a50*/  FSETP.GT.AND P1, PT, R24, 20, PT ;  /* 0x41a000001800780b */ /* 0x000fe40003f24000 */
[----:B------:R-:W-:Y:S01]  /*1a60*/  FSETP.GT.AND P0, PT, R26, 20, PT ;  /* 0x41a000001a00780b */ /* 0x000fe20003f04000 */
[----:B------:R-:W-:Y:S01]  /*1a70*/  FADD.FTZ R12, |R10|, -RZ ;  /* 0x800000ff0a0c7221 */ /* 0x000fe20000010200 */
[----:B------:R-:W-:-:S04]  /*1a80*/  FSEL R7, R24, R9, P1 ;  /* 0x0000000918077208 */ /* 0x000fc80000800000 */
[----:B------:R-:W-:-:S13]  /*1a90*/  FSETP.GE.AND P2, PT, R12, 0.60000002384185791016, PT ;  /* 0x3f19999a0c00780b */ /* 0x000fda0003f46000 */
[----:B------:R-:W-:Y:S05]  /*1aa0*/  @!P2 BRA `(.L_x_17) ;  /* 0x000000000028a947 */ /* 0x000fea0003800000 */
[C---:B------:R-:W-:Y:S01]  /*1ab0*/  FMUL R0, R12.reuse, 2.8853900432586669922 ;  /* 0x4038aa3b0c007820 */ /* 0x040fe20000400000 */
[----:B------:R-:W-:Y:S01]  /*1ac0*/  HFMA2.MMA R9, -RZ, RZ, 1.875, 0 ;  /* 0x3f800000ff097435 */ /* 0x000fe200000001ff */
[----:B------:R-:W-:-:S04]  /*1ad0*/  FSETP.GE.AND P1, PT, R12, 9.010913848876953125, PT ;  /* 0x41102cb40c00780b */ /* 0x000fc80003f26000 */
[----:B------:R-:W0:Y:S02]  /*1ae0*/  MUFU.EX2 R0, R0 ;  /* 0x0000000000007308 */ /* 0x000e240000000800 */
[----:B0-----:R-:W-:-:S06]  /*1af0*/  FADD R8, R0, 1 ;  /* 0x3f80000000087421 */ /* 0x001fcc0000000000 */
[----:B------:R-:W0:Y:S02]  /*1b00*/  MUFU.RCP R8, R8 ;  /* 0x0000000800087308 */ /* 0x000e240000001000 */
[----:B0-----:R-:W-:-:S05]  /*1b10*/  FFMA.FTZ R9, R8, -2, R9 ;  /* 0xc000000008097823 */ /* 0x001fca0000010009 */
[----:B------:R-:W-:-:S04]  /*1b20*/  FSEL R9, R9, 1, !P1 ;  /* 0x3f80000009097808 */ /* 0x000fc80004800000 */
[----:B------:R-:W-:Y:S01]  /*1b30*/  LOP3.LUT R10, R9, 0x80000000, R10, 0xf8, !PT ;  /* 0x80000000090a7812 */ /* 0x000fe200078ef80a */
[----:B------:R-:W-:Y:S06]  /*1b40*/  BRA `(.L_x_18) ;  /* 0x00000000001c7947 */ /* 0x000fec0003800000 */
.L_x_17:
[----:B------:R-:W-:Y:S01]  /*1b50*/  MOV R0, 0x3c80f082 ;  /* 0x3c80f08200007802 */ /* 0x000fe20000000f00 */
[----:B------:R-:W-:-:S04]  /*1b60*/  FMUL R9, R10, R10 ;  /* 0x0000000a0a097220 */ /* 0x000fc80000400000 */
[----:B------:R-:W-:-:S04]  /*1b70*/  FFMA.FTZ R0, R9, R0, -0.052303962409496307373 ;  /* 0xbd563cae09007423 */ /* 0x000fc80000010000 */
[----:B------:R-:W-:-:S04]  /*1b80*/  FFMA.FTZ R0, R9, R0, 0.1331529766321182251 ;  /* 0x3e08594109007423 */ /* 0x000fc80000010000 */
[----:B------:R-:W-:-:S04]  /*1b90*/  FFMA.FTZ R0, R9, R0, -0.33332768082618713379 ;  /* 0xbeaaa9ed09007423 */ /* 0x000fc80000010000 */
[----:B------:R-:W-:-:S04]  /*1ba0*/  FFMA.FTZ R9, R9, R0, RZ ;  /* 0x0000000009097223 */ /* 0x000fc800000100ff */
[----:B------:R-:W-:-:S07]  /*1bb0*/  FFMA.FTZ R10, R10, R9, R10 ;  /* 0x000000090a0a7223 */ /* 0x000fce000001000a */
.L_x_18:
[----:B------:R-:W-:Y:S05]  /*1bc0*/  BSYNC B0 ;  /* 0x0000000000007941 */ /* 0x000fea0003800000 */
.L_x_16:
[----:B------:R-:W-:Y:S01]  /*1bd0*/  FADD.FTZ R12, |R7|, -RZ ;  /* 0x800000ff070c7221 */ /* 0x000fe20000010200 */
[----:B------:R-:W-:Y:S01]  /*1be0*/  BSSY B0, `(.L_x_19) ;  /* 0x0000016000007945 */ /* 0x000fe20003800000 */
[----:B------:R-:W-:Y:S02]  /*1bf0*/  FSETP.GT.AND P1, PT, R28, 20, PT ;  /* 0x41a000001c00780b */ /* 0x000fe40003f24000 */
[----:B------:R-:W-:Y:S02]  /*1c00*/  FSEL R13, R26, R13, P0 ;  /* 0x0000000d1a0d7208 */ /* 0x000fe40000000000 */
        /* <DEDUP_REMOVED lines=12> */
.L_x_20:
[----:B------:R-:W-:Y:S01]  /*1cd0*/  MOV R0, 0x3c80f082 ;  /* 0x3c80f08200007802 */ /* 0x000fe20000000f00 */
[----:B------:R-:W-:-:S04]  /*1ce0*/  FMUL R9, R7, R7 ;  /* 0x0000000707097220 */ /* 0x000fc80000400000 */
[----:B------:R-:W-:-:S04]  /*1cf0*/  FFMA.FTZ R0, R9, R0, -0.052303962409496307373 ;  /* 0xbd563cae09007423 */ /* 0x000fc80000010000 */
[----:B------:R-:W-:-:S04]  /*1d00*/  FFMA.FTZ R0, R9, R0, 0.1331529766321182251 ;  /* 0x3e08594109007423 */ /* 0x000fc80000010000 */
[----:B------:R-:W-:-:S04]  /*1d10*/  FFMA.FTZ R0, R9, R0, -0.33332768082618713379 ;  /* 0xbeaaa9ed09007423 */ /* 0x000fc80000010000 */
[----:B------:R-:W-:-:S04]  /*1d20*/  FFMA.FTZ R0, R9, R0, RZ ;  /* 0x0000000009007223 */ /* 0x000fc800000100ff */
[----:B------:R-:W-:-:S07]  /*1d30*/  FFMA.FTZ R7, R7, R0, R7 ;  /* 0x0000000007077223 */ /* 0x000fce0000010007 */
.L_x_21:
[----:B------:R-:W-:Y:S05]  /*1d40*/  BSYNC B0 ;  /* 0x0000000000007941 */ /* 0x000fea0003800000 */
.L_x_19:
        /* <DEDUP_REMOVED lines=16> */
.L_x_23:
[----:B------:R-:W-:Y:S01]  /*1e50*/  MOV R0, 0x3c80f082 ;  /* 0x3c80f08200007802 */ /* 0x000fe20000000f00 */
[----:B------:R-:W-:-:S04]  /*1e60*/  FMUL R9, R13, R13 ;  /* 0x0000000d0d097220 */ /* 0x000fc80000400000 */
[----:B------:R-:W-:-:S04]  /*1e70*/  FFMA.FTZ R0, R9, R0, -0.052303962409496307373 ;  /* 0xbd563cae09007423 */ /* 0x000fc80000010000 */
[----:B------:R-:W-:-:S04]  /*1e80*/  FFMA.FTZ R0, R9, R0, 0.1331529766321182251 ;  /* 0x3e08594109007423 */ /* 0x000fc80000010000 */
[----:B------:R-:W-:-:S04]  /*1e90*/  FFMA.FTZ R0, R9, R0, -0.33332768082618713379 ;  /* 0xbeaaa9ed09007423 */ /* 0x000fc80000010000 */
[----:B------:R-:W-:-:S04]  /*1ea0*/  FFMA.FTZ R0, R9, R0, RZ ;  /* 0x0000000009007223 */ /* 0x000fc800000100ff */
[----:B------:R-:W-:-:S07]  /*1eb0*/  FFMA.FTZ R11, R13, R0, R13 ;  /* 0x000000000d0b7223 */ /* 0x000fce000001000d */
.L_x_24:
[----:B------:R-:W-:Y:S05]  /*1ec0*/  BSYNC B0 ;  /* 0x0000000000007941 */ /* 0x000fea0003800000 */
.L_x_22:
        /* <DEDUP_REMOVED lines=16> */
.L_x_26:
[----:B------:R-:W-:Y:S01]  /*1fd0*/  MOV R0, 0x3c80f082 ;  /* 0x3c80f08200007802 */ /* 0x000fe20000000f00 */
[----:B------:R-:W-:-:S04]  /*1fe0*/  FMUL R9, R8, R8 ;  /* 0x0000000808097220 */ /* 0x000fc80000400000 */
[----:B------:R-:W-:-:S04]  /*1ff0*/  FFMA.FTZ R0, R9, R0, -0.052303962409496307373 ;  /* 0xbd563cae09007423 */ /* 0x000fc80000010000 */
[----:B------:R-:W-:-:S04]  /*2000*/  FFMA.FTZ R0, R9, R0, 0.1331529766321182251 ;  /* 0x3e08594109007423 */ /* 0x000fc80000010000 */
[----:B------:R-:W-:-:S04]  /*2010*/  FFMA.FTZ R0, R9, R0, -0.33332768082618713379 ;  /* 0xbeaaa9ed09007423 */ /* 0x000fc80000010000 */
[----:B------:R-:W-:-:S04]  /*2020*/  FFMA.FTZ R9, R9, R0, RZ ;  /* 0x0000000009097223 */ /* 0x000fc800000100ff */
[----:B------:R-:W-:-:S07]  /*2030*/  FFMA.FTZ R13, R8, R9, R8 ;  /* 0x00000009080d7223 */ /* 0x000fce0000010008 */
.L_x_27:
[----:B------:R-:W-:Y:S05]  /*2040*/  BSYNC B0 ;  /* 0x0000000000007941 */ /* 0x000fea0003800000 */
.L_x_25:
        /* <DEDUP_REMOVED lines=16> */
.L_x_29:
[----:B------:R-:W-:Y:S01]  /*2150*/  MOV R0, 0x3c80f082 ;  /* 0x3c80f08200007802 */ /* 0x000fe20000000f00 */
[----:B------:R-:W-:-:S04]  /*2160*/  FMUL R9, R15, R15 ;  /* 0x0000000f0f097220 */ /* 0x000fc80000400000 */
[----:B------:R-:W-:-:S04]  /*2170*/  FFMA.FTZ R0, R9, R0, -0.052303962409496307373 ;  /* 0xbd563cae09007423 */ /* 0x000fc80000010000 */
[----:B------:R-:W-:-:S04]  /*2180*/  FFMA.FTZ R0, R9, R0, 0.1331529766321182251 ;  /* 0x3e08594109007423 */ /* 0x000fc80000010000 */
[----:B------:R-:W-:-:S04]  /*2190*/  FFMA.FTZ R0, R9, R0, -0.33332768082618713379 ;  /* 0xbeaaa9ed09007423 */ /* 0x000fc80000010000 */
[----:B------:R-:W-:-:S04]  /*21a0*/  FFMA.FTZ R0, R9, R0, RZ ;  /* 0x0000000009007223 */ /* 0x000fc800000100ff */
[----:B------:R-:W-:-:S07]  /*21b0*/  FFMA.FTZ R15, R15, R0, R15 ;  /* 0x000000000f0f7223 */ /* 0x000fce000001000f */
.L_x_30:
[----:B------:R-:W-:Y:S05]  /*21c0*/  BSYNC B0 ;  /* 0x0000000000007941 */ /* 0x000fea0003800000 */
.L_x_28:
        /* <DEDUP_REMOVED lines=16> */
.L_x_32:
[----:B------:R-:W-:Y:S01]  /*22d0*/  MOV R0, 0x3c80f082 ;  /* 0x3c80f08200007802 */ /* 0x000fe20000000f00 */
[----:B------:R-:W-:-:S04]  /*22e0*/  FMUL R9, R6, R6 ;  /* 0x0000000606097220 */ /* 0x000fc80000400000 */
[----:B------:R-:W-:-:S04]  /*22f0*/  FFMA.FTZ R0, R9, R0, -0.052303962409496307373 ;  /* 0xbd563cae09007423 */ /* 0x000fc80000010000 */
[----:B------:R-:W-:-:S04]  /*2300*/  FFMA.FTZ R0, R9, R0, 0.1331529766321182251 ;  /* 0x3e08594109007423 */ /* 0x000fc80000010000 */
[----:B------:R-:W-:-:S04]  /*2310*/  FFMA.FTZ R0, R9, R0, -0.33332768082618713379 ;  /* 0xbeaaa9ed09007423 */ /* 0x000fc80000010000 */
[----:B------:R-:W-:-:S04]  /*2320*/  FFMA.FTZ R9, R9, R0, RZ ;  /* 0x0000000009097223 */ /* 0x000fc800000100ff */
[----:B------:R-:W-:-:S07]  /*2330*/  FFMA.FTZ R12, R6, R9, R6 ;  /* 0x00000009060c7223 */ /* 0x000fce0000010006 */
.L_x_33:
[----:B------:R-:W-:Y:S05]  /*2340*/  BSYNC B0 ;  /* 0x0000000000007941 */ /* 0x000fea0003800000 */
.L_x_31:
[----:B------:R-:W-:Y:S01]  /*2350*/  FADD.FTZ R14, |R5|, -RZ ;  /* 0x800000ff050e7221 */ /* 0x000fe20000010200 */
[----:B------:R-:W-:Y:S01]  /*2360*/  BSSY B0, `(.L_x_34) ;  /* 0x0000015000007945 */ /* 0x000fe20003800000 */
[----:B------:R-:W-:-:S03]  /*2370*/  FSEL R4, R19, R4, P1 ;  /* 0x0000000413047208 */ /* 0x000fc60000800000 */
        /* <DEDUP_REMOVED lines=12> */
.L_x_35:
[----:B------:R-:W-:Y:S01]  /*2440*/  MOV R0, 0x3c80f082 ;  /* 0x3c80f08200007802 */ /* 0x000fe20000000f00 */
[----:B------:R-:W-:-:S04]  /*2450*/  FMUL R9, R5, R5 ;  /* 0x0000000505097220 */ /* 0x000fc80000400000 */
[----:B------:R-:W-:-:S04]  /*2460*/  FFMA.FTZ R0, R9, R0, -0.052303962409496307373 ;  /* 0xbd563cae09007423 */ /* 0x000fc80000010000 */
[----:B------:R-:W-:-:S04]  /*2470*/  FFMA.FTZ R0, R9, R0, 0.1331529766321182251 ;  /* 0x3e08594109007423 */ /* 0x000fc80000010000 */
[----:B------:R-:W-:-:S04]  /*2480*/  FFMA.FTZ R0, R9, R0, -0.33332768082618713379 ;  /* 0xbeaaa9ed09007423 */ /* 0x000fc80000010000 */
[----:B------:R-:W-:-:S04]  /*2490*/  FFMA.FTZ R0, R9, R0, RZ ;  /* 0x0000000009007223 */ /* 0x000fc800000100ff */
[----:B------:R-:W-:-:S07]  /*24a0*/  FFMA.FTZ R21, R5, R0, R5 ;  /* 0x0000000005157223 */ /* 0x000fce0000010005 */
.L_x_36:
[----:B------:R-:W-:Y:S05]  /*24b0*/  BSYNC B0 ;  /* 0x0000000000007941 */ /* 0x000fea0003800000 */
.L_x_34:
[----:B------:R-:W-:Y:S01]  /*24c0*/  FADD.FTZ R8, |R4|, -RZ ;  /* 0x800000ff04087221 */ /* 0x000fe20000010200 */
[----:B------:R-:W-:Y:S01]  /*24d0*/  BSSY B0, `(.L_x_37) ;  /* 0x0000015000007945 */ /* 0x000fe20003800000 */
[----:B------:R-:W-:-:S03]  /*24e0*/  SHF.R.S32.HI R9, RZ, 0x1f, R2 ;  /* 0x0000001fff097819 */ /* 0x000fc60000011402 */
        /* <DEDUP_REMOVED lines=12> */
.L_x_38:
[----:B------:R-:W-:Y:S01]  /*25b0*/  MOV R0, 0x3c80f082 ;  /* 0x3c80f08200007802 */ /* 0x000fe20000000f00 */
[----:B------:R-:W-:-:S04]  /*25c0*/  FMUL R5, R4, R4 ;  /* 0x0000000404057220 */ /* 0x000fc80000400000 */
[----:B------:R-:W-:-:S04]  /*25d0*/  FFMA.FTZ R0, R5, R0, -0.052303962409496307373 ;  /* 0xbd563cae05007423 */ /* 0x000fc80000010000 */
[----:B------:R-:W-:-:S04]  /*25e0*/  FFMA.FTZ R0, R5, R0, 0.1331529766321182251 ;  /* 0x3e08594105007423 */ /* 0x000fc80000010000 */
[----:B------:R-:W-:-:S04]  /*25f0*/  FFMA.FTZ R0, R5, R0, -0.33332768082618713379 ;  /* 0xbeaaa9ed05007423 */ /* 0x000fc80000010000 */
[----:B------:R-:W-:-:S04]  /*2600*/  FFMA.FTZ R5, R5, R0, RZ ;  /* 0x0000000005057223 */ /* 0x000fc800000100ff */
[----:B------:R-:W-:-:S07]  /*2610*/  FFMA.FTZ R0, R4, R5, R4 ;  /* 0x0000000504007223 */ /* 0x000fce0000010004 */
.L_x_39:
[----:B------:R-:W-:Y:S05]  /*2620*/  BSYNC B0 ;  /* 0x0000000000007941 */ /* 0x000fea0003800000 */
.L_x_37:
[----:B------:R-:W-:Y:S01]  /*2630*/  ULDC.64 UR6, c[0x0][0x210] ;  /* 0x0000840000067ab9 */ /* 0x000fe20000000a00 */
[----:B------:R-:W-:Y:S01]  /*2640*/  FMUL R5, R24, R7 ;  /* 0x0000000718057220 */ /* 0x000fe20000400000 */
[----:B------:R-:W-:Y:S01]  /*2650*/  LEA R8, P0, R2, UR6, 0x2 ;  /* 0x0000000602087c11 */ /* 0x000fe2000f8010ff */
[----:B------:R-:W-:Y:S01]  /*2660*/  FMUL R4, R3, R10 ;  /* 0x0000000a03047220 */ /* 0x000fe20000400000 */
[----:B------:R-:W-:Y:S01]  /*2670*/  FMUL R6, R26, R11 ;  /* 0x0000000b1a067220 */ /* 0x000fe20000400000 */
[----:B------:R-:W-:Y:S01]  /*2680*/  FMUL R7, R28, R13 ;  /* 0x0000000d1c077220 */ /* 0x000fe20000400000 */
[----:B------:R-:W-:Y:S01]  /*2690*/  LEA.HI.X R9, R2, UR7, R9, 0x2, P0 ;  /* 0x0000000702097c11 */ /* 0x000fe200080f1409 */
[----:B------:R-:W-:Y:S01]  /*26a0*/  FMUL R16, R16, R15 ;  /* 0x0000000f10107220 */ /* 0x000fe20000400000 */
[----:B------:R-:W-:Y:S01]  /*26b0*/  FMUL R17, R17, R12 ;  /* 0x0000000c11117220 */ /* 0x000fe20000400000 */
[----:B------:R-:W-:Y:S01]  /*26c0*/  FMUL R18, R18, R21 ;  /* 0x0000001512127220 */ /* 0x000fe20000400000 */
[----:B------:R-:W-:Y:S01]  /*26d0*/  FMUL R19, R19, R0 ;  /* 0x0000000013137220 */ /* 0x000fe20000400000 */
[----:B------:R-:W-:Y:S04]  /*26e0*/  STG.E.128 desc[UR4][R8.64], R4 ;  /* 0x0000000408007986 */ /* 0x000fe8000c101d04 */
[----:B------:R-:W-:Y:S01]  /*26f0*/  STG.E.128 desc[UR4][R8.64+0x800], R16 ;  /* 0x0008001008007986 */ /* 0x000fe2000c101d04 */
[----:B------:R-:W-:Y:S05]  /*2700*/  EXIT ;  /* 0x000000000000794d */ /* 0x000fea0003800000 */
.L_x_40:
[----:B------:R-:W-:-:S00]  /*2710*/  BRA `(.L_x_40) ;  /* 0xfffffffc00fc7947 */ /* 0x000fc0000383ffff */
[----:B------:R-:W-:-:S00]  /*2720*/  NOP ;  /* 0x0000000000007918 */ /* 0x000fc00000000000 */
        /* <DEDUP_REMOVED lines=13> */
.L_x_41:


//--------------------- .nv.global.init           --------------------------
	.section	.nv.global.init,"aw",@progbits
.nv.global.init:
	.type		_$_str,@object
	.size		_$_str,(_$_str_$_2 - _$_str)
_$_str:
        /*0000*/ 	.byte	0x5f, 0x5f, 0x43, 0x55, 0x44, 0x41, 0x5f, 0x46, 0x54, 0x5a, 0x00
	.type		_$_str_$_2,@object
	.size		_$_str_$_2,(.L_1 - _$_str_$_2)
_$_str_$_2:
        /*000b*/ 	.byte	0x5f, 0x5f, 0x43, 0x55, 0x44, 0x41, 0x5f, 0x50, 0x52, 0x45, 0x43, 0x5f, 0x53, 0x51, 0x52, 0x54
        /*001b*/ 	.byte	0x00
.L_1:


//--------------------- .nv.constant0.triton_poi_fused__native_batch_norm_legit_no_training_mul_softplus_tanh_3 --------------------------
	.section	.nv.constant0.triton_poi_fused__native_batch_norm_legit_no_training_mul_softplus_tanh_3,"a",@progbits
	.sectionflags	@""
	.align	4
.nv.constant0.triton_poi_fused__native_batch_norm_legit_no_training_mul_softplus_tanh_3:
	.zero		580
